def attn_fwd(
    Q,
    K,
    V,
    Out,
    Lse,
    sm_scale,
    stride_qz,
    stride_qh,
    stride_qm,
    stride_qk,
    stride_kz,
    stride_kh,
    stride_kn,
    stride_kk,
    stride_vz,
    stride_vh,
    stride_vn,
    stride_vk,
    stride_oz,
    stride_oh,
    stride_om,
    stride_ok,
    seqlen_q,
    seqlen_k,
    BLOCK_M: tl.constexpr,
    BLOCK_N: tl.constexpr,
    HEAD_DIM: tl.constexpr,
    CAUSAL: tl.constexpr,
):
    start_m = tl.program_id(0)
    off_hz = tl.program_id(1)
    q_off = off_hz * stride_qh
    k_off = off_hz * stride_kh
    v_off = off_hz * stride_vh
    offs_m = start_m * BLOCK_M + tl.arange(0, BLOCK_M)
    offs_d = tl.arange(0, HEAD_DIM)
    offs_n = tl.arange(0, BLOCK_N)
    q_ptrs = Q + q_off + offs_m[:, None] * stride_qm + offs_d[None, :] * stride_qk
    k_ptrs = K + k_off + offs_d[:, None] * stride_kk + offs_n[None, :] * stride_kn
    v_ptrs = V + v_off + offs_n[:, None] * stride_vn + offs_d[None, :] * stride_vk
    m_i = tl.full([BLOCK_M], float("-inf"), dtype=tl.float32)
    l_i = tl.zeros([BLOCK_M], dtype=tl.float32) + 1.0
    acc = tl.zeros([BLOCK_M, HEAD_DIM], dtype=tl.float32)
    q = tl.load(q_ptrs)
    acc, l_i, m_i = _attn_fwd_inner(
        acc,
        l_i,
        m_i,
        q,
        k_ptrs,
        v_ptrs,
        sm_scale,
        stride_kn,
        stride_vn,
        start_m,
        seqlen_k,
        BLOCK_M,
        BLOCK_N,
        HEAD_DIM,
        CAUSAL,
    )
    acc = acc / l_i[:, None]
    lse = m_i + tl.math.log2(l_i) / 1.4426950408889634
    o_ptrs = (
        Out
        + off_hz * stride_oh
        + offs_m[:, None] * stride_om
        + offs_d[None, :] * stride_ok
    )
    tl.store(o_ptrs, acc.to(Out.dtype.element_ty))
    tl.store(Lse + off_hz * seqlen_q + offs_m, lse)

# config = {"BLOCK_M": 128, "BLOCK_N": 64, "HEAD_DIM": 32, "arch": "sm_100", "causal": false, "dtype": "fp8e4m3", "num_stages": 4, "num_warps": 4}
# arch = sm_100


// ===== COMPILED SASS (sm_100a) =====

	.target	sm_100a

	.elftype	@"ET_EXEC"


//--------------------- .note.nv.tkinfo           --------------------------
	.section	.note.nv.tkinfo,"",@"SHT_NOTE"
	.sectionflags	@"SHF_NOTE_NV_TKINFO"
	.tkinfo
        /*0018*/ 	.word	0x00000081
        /*0030*/ 	.string	""
        /*0030*/ 	.string	"ptxas-blackwell"
        /*0030*/ 	.string	"Cuda compilation tools, release 12.9, V12.9.86"
        /*0030*/ 	.string	"Build cuda_12.9.r12.9/compiler.36037853_0"
        /*0030*/ 	.string	"-v  -suppress-debug-info  -lineinfo  -arch sm_100a "



//--------------------- .note.nv.cuver            --------------------------
	.section	.note.nv.cuver,"",@"SHT_NOTE"
	.sectionflags	@"SHF_NOTE_NV_CUVER"
        /*0018*/ 	.short	0x0001
        /*001a*/ 	.short	0x0064
        /*001c*/ 	.short	0x0001
        /*001e*/ 	.short	0x0000
        /*0020*/ 	.short	0x0001
        /*0022*/ 	.short	0x0000


//--------------------- .nv.info                  --------------------------
	.section	.nv.info,"",@"SHT_CUDA_INFO"
	.align	4


	//----- nvinfo : EIATTR_REGCOUNT
	.align		4
        /*0000*/ 	.byte	0x04, 0x2f
        /*0002*/ 	.short	(.L_5 - .L_4)
	.align		4
.L_4:
        /*0004*/ 	.word	index@(attn_fwd)
        /*0008*/ 	.word	0x000000a8


	//----- nvinfo : EIATTR_FRAME_SIZE
	.align		4
.L_5:
        /*000c*/ 	.byte	0x04, 0x11
        /*000e*/ 	.short	(.L_7 - .L_6)
	.align		4
.L_6:
        /*0010*/ 	.word	index@($__internal_2_$__cuda_sm10x_tcgen05_guardrail_trap_unallocated_columns_being_dealloced)
        /*0014*/ 	.word	0x00000000


	//----- nvinfo : EIATTR_FRAME_SIZE
	.align		4
.L_7:
        /*0018*/ 	.byte	0x04, 0x11
        /*001a*/ 	.short	(.L_9 - .L_8)
	.align		4
.L_8:
        /*001c*/ 	.word	index@($__internal_1_$__cuda_sm10x_tcgen05_guardrail_trap_phase_invalid_during_alloc)
        /*0020*/ 	.word	0x00000000


	//----- nvinfo : EIATTR_FRAME_SIZE
	.align		4
.L_9:
        /*0024*/ 	.byte	0x04, 0x11
        /*0026*/ 	.short	(.L_11 - .L_10)
	.align		4
.L_10:
        /*0028*/ 	.word	index@($__internal_0_$__cuda_sm10x_tcgen05_guardrail_trap_col_being_dealloced_not_returned_by_alloc)
        /*002c*/ 	.word	0x00000000


	//----- nvinfo : EIATTR_FRAME_SIZE
	.align		4
.L_11:
        /*0030*/ 	.byte	0x04, 0x11
        /*0032*/ 	.short	(.L_13 - .L_12)
	.align		4
.L_12:
        /*0034*/ 	.word	index@(attn_fwd)
        /*0038*/ 	.word	0x00000000


	//----- nvinfo : EIATTR_MIN_STACK_SIZE
	.align		4
.L_13:
        /*003c*/ 	.byte	0x04, 0x12
        /*003e*/ 	.short	(.L_15 - .L_14)
	.align		4
.L_14:
        /*0040*/ 	.word	index@(attn_fwd)
        /*0044*/ 	.word	0x00000000
.L_15:


//--------------------- .nv.info.attn_fwd         --------------------------
	.section	.nv.info.attn_fwd,"",@"SHT_CUDA_INFO"
	.sectionflags	@""
	.align	4


	//----- nvinfo : EIATTR_CUDA_API_VERSION
	.align		4
        /*0000*/ 	.byte	0x04, 0x37
        /*0002*/ 	.short	(.L_17 - .L_16)
.L_16:
        /*0004*/ 	.word	0x00000081


	//----- nvinfo : EIATTR_KPARAM_INFO
	.align		4
.L_17:
        /*0008*/ 	.byte	0x04, 0x17
        /*000a*/ 	.short	(.L_19 - .L_18)
.L_18:
        /*000c*/ 	.word	0x00000000
        /*0010*/ 	.short	0x0019
        /*0012*/ 	.short	0x0080
        /*0014*/ 	.byte	0x00, 0xf4, 0x21, 0x00


	//----- nvinfo : EIATTR_KPARAM_INFO
	.align		4
.L_19:
        /*0018*/ 	.byte	0x04, 0x17
        /*001a*/ 	.short	(.L_21 - .L_20)
.L_20:
        /*001c*/ 	.word	0x00000000
        /*0020*/ 	.short	0x0018
        /*0022*/ 	.short	0x0078
        /*0024*/ 	.byte	0x00, 0xf4, 0x21, 0x00


	//----- nvinfo : EIATTR_KPARAM_INFO
	.align		4
.L_21:
        /*0028*/ 	.byte	0x04, 0x17
        /*002a*/ 	.short	(.L_23 - .L_22)
.L_22:
        /*002c*/ 	.word	0x00000000
        /*0030*/ 	.short	0x0017
        /*0032*/ 	.short	0x0070
        /*0034*/ 	.byte	0x00, 0xf0, 0x11, 0x00


	//----- nvinfo : EIATTR_KPARAM_INFO
	.align		4
.L_23:
        /*0038*/ 	.byte	0x04, 0x17
        /*003a*/ 	.short	(.L_25 - .L_24)
.L_24:
        /*003c*/ 	.word	0x00000000
        /*0040*/ 	.short	0x0016
        /*0042*/ 	.short	0x006c
        /*0044*/ 	.byte	0x00, 0xf0, 0x11, 0x00


	//----- nvinfo : EIATTR_KPARAM_INFO
	.align		4
.L_25:
        /*0048*/ 	.byte	0x04, 0x17
        /*004a*/ 	.short	(.L_27 - .L_26)
.L_26:
        /*004c*/ 	.word	0x00000000
        /*0050*/ 	.short	0x0015
        /*0052*/ 	.short	0x0068
        /*0054*/ 	.byte	0x00, 0xf0, 0x11, 0x00


	//----- nvinfo : EIATTR_KPARAM_INFO
	.align		4
.L_27:
        /*0058*/ 	.byte	0x04, 0x17
        /*005a*/ 	.short	(.L_29 - .L_28)
.L_28:
        /*005c*/ 	.word	0x00000000
        /*0060*/ 	.short	0x0014
        /*0062*/ 	.short	0x0064
        /*0064*/ 	.byte	0x00, 0xf0, 0x11, 0x00


	//----- nvinfo : EIATTR_KPARAM_INFO
	.align		4
.L_29:
        /*0068*/ 	.byte	0x04, 0x17
        /*006a*/ 	.short	(.L_31 - .L_30)
.L_30:
        /*006c*/ 	.word	0x00000000
        /*0070*/ 	.short	0x0013
        /*0072*/ 	.short	0x0060
        /*0074*/ 	.byte	0x00, 0xf0, 0x11, 0x00


	//----- nvinfo : EIATTR_KPARAM_INFO
	.align		4
.L_31:
        /*0078*/ 	.byte	0x04, 0x17
        /*007a*/ 	.short	(.L_33 - .L_32)
.L_32:
        /*007c*/ 	.word	0x00000000
        /*0080*/ 	.short	0x0012
        /*0082*/ 	.short	0x005c
        /*0084*/ 	.byte	0x00, 0xf0, 0x11, 0x00


	//----- nvinfo : EIATTR_KPARAM_INFO
	.align		4
.L_33:
        /*0088*/ 	.byte	0x04, 0x17
        /*008a*/ 	.short	(.L_35 - .L_34)
.L_34:
        /*008c*/ 	.word	0x00000000
        /*0090*/ 	.short	0x0011
        /*0092*/ 	.short	0x0058
        /*0094*/ 	.byte	0x00, 0xf0, 0x11, 0x00


	//----- nvinfo : EIATTR_KPARAM_INFO
	.align		4
.L_35:
        /*0098*/ 	.byte	0x04, 0x17
        /*009a*/ 	.short	(.L_37 - .L_36)
.L_36:
        /*009c*/ 	.word	0x00000000
        /*00a0*/ 	.short	0x0010
        /*00a2*/ 	.short	0x0054
        /*00a4*/ 	.byte	0x00, 0xf0, 0x11, 0x00


	//----- nvinfo : EIATTR_KPARAM_INFO
	.align		4
.L_37:
        /*00a8*/ 	.byte	0x04, 0x17
        /*00aa*/ 	.short	(.L_39 - .L_38)
.L_38:
        /*00ac*/ 	.word	0x00000000
        /*00b0*/ 	.short	0x000f
        /*00b2*/ 	.short	0x0050
        /*00b4*/ 	.byte	0x00, 0xf0, 0x11, 0x00


	//----- nvinfo : EIATTR_KPARAM_INFO
	.align		4
.L_39:
        /*00b8*/ 	.byte	0x04, 0x17
        /*00ba*/ 	.short	(.L_41 - .L_40)
.L_40:
        /*00bc*/ 	.word	0x00000000
        /*00c0*/ 	.short	0x000e
        /*00c2*/ 	.short	0x004c
        /*00c4*/ 	.byte	0x00, 0xf0, 0x11, 0x00


	//----- nvinfo : EIATTR_KPARAM_INFO
	.align		4
.L_41:
        /*00c8*/ 	.byte	0x04, 0x17
        /*00ca*/ 	.short	(.L_43 - .L_42)
.L_42:
        /*00cc*/ 	.word	0x00000000
        /*00d0*/ 	.short	0x000d
        /*00d2*/ 	.short	0x0048
        /*00d4*/ 	.byte	0x00, 0xf0, 0x11, 0x00


	//----- nvinfo : EIATTR_KPARAM_INFO
	.align		4
.L_43:
        /*00d8*/ 	.byte	0x04, 0x17
        /*00da*/ 	.short	(.L_45 - .L_44)
.L_44:
        /*00dc*/ 	.word	0x00000000
        /*00e0*/ 	.short	0x000c
        /*00e2*/ 	.short	0x0044
        /*00e4*/ 	.byte	0x00, 0xf0, 0x11, 0x00


	//----- nvinfo : EIATTR_KPARAM_INFO
	.align		4
.L_45:
        /*00e8*/ 	.byte	0x04, 0x17
        /*00ea*/ 	.short	(.L_47 - .L_46)
.L_46:
        /*00ec*/ 	.word	0x00000000
        /*00f0*/ 	.short	0x000b
        /*00f2*/ 	.short	0x0040
        /*00f4*/ 	.byte	0x00, 0xf0, 0x11, 0x00


	//----- nvinfo : EIATTR_KPARAM_INFO
	.align		4
.L_47:
        /*00f8*/ 	.byte	0x04, 0x17
        /*00fa*/ 	.short	(.L_49 - .L_48)
.L_48:
        /*00fc*/ 	.word	0x00000000
        /*0100*/ 	.short	0x000a
        /*0102*/ 	.short	0x003c
        /*0104*/ 	.byte	0x00, 0xf0, 0x11, 0x00


	//----- nvinfo : EIATTR_KPARAM_INFO
	.align		4
.L_49:
        /*0108*/ 	.byte	0x04, 0x17
        /*010a*/ 	.short	(.L_51 - .L_50)
.L_50:
        /*010c*/ 	.word	0x00000000
        /*0110*/ 	.short	0x0009
        /*0112*/ 	.short	0x0038
        /*0114*/ 	.byte	0x00, 0xf0, 0x11, 0x00


	//----- nvinfo : EIATTR_KPARAM_INFO
	.align		4
.L_51:
        /*0118*/ 	.byte	0x04, 0x17
        /*011a*/ 	.short	(.L_53 - .L_52)
.L_52:
        /*011c*/ 	.word	0x00000000
        /*0120*/ 	.short	0x0008
        /*0122*/ 	.short	0x0034
        /*0124*/ 	.byte	0x00, 0xf0, 0x11, 0x00


	//----- nvinfo : EIATTR_KPARAM_INFO
	.align		4
.L_53:
        /*0128*/ 	.byte	0x04, 0x17
        /*012a*/ 	.short	(.L_55 - .L_54)
.L_54:
        /*012c*/ 	.word	0x00000000
        /*0130*/ 	.short	0x0007
        /*0132*/ 	.short	0x0030
        /*0134*/ 	.byte	0x00, 0xf0, 0x11, 0x00


	//----- nvinfo : EIATTR_KPARAM_INFO
	.align		4
.L_55:
        /*0138*/ 	.byte	0x04, 0x17
        /*013a*/ 	.short	(.L_57 - .L_56)
.L_56:
        /*013c*/ 	.word	0x00000000
        /*0140*/ 	.short	0x0006
        /*0142*/ 	.short	0x002c
        /*0144*/ 	.byte	0x00, 0xf0, 0x11, 0x00


	//----- nvinfo : EIATTR_KPARAM_INFO
	.align		4
.L_57:
        /*0148*/ 	.byte	0x04, 0x17
        /*014a*/ 	.short	(.L_59 - .L_58)
.L_58:
        /*014c*/ 	.word	0x00000000
        /*0150*/ 	.short	0x0005
        /*0152*/ 	.short	0x0028
        /*0154*/ 	.byte	0x00, 0xf0, 0x11, 0x00


	//----- nvinfo : EIATTR_KPARAM_INFO
	.align		4
.L_59:
        /*0158*/ 	.byte	0x04, 0x17
        /*015a*/ 	.short	(.L_61 - .L_60)
.L_60:
        /*015c*/ 	.word	0x00000000
        /*0160*/ 	.short	0x0004
        /*0162*/ 	.short	0x0020
        /*0164*/ 	.byte	0x00, 0xf4, 0x21, 0x00


	//----- nvinfo : EIATTR_KPARAM_INFO
	.align		4
.L_61:
        /*0168*/ 	.byte	0x04, 0x17
        /*016a*/ 	.short	(.L_63 - .L_62)
.L_62:
        /*016c*/ 	.word	0x00000000
        /*0170*/ 	.short	0x0003
        /*0172*/ 	.short	0x0018
        /*0174*/ 	.byte	0x00, 0xf4, 0x21, 0x00


	//----- nvinfo : EIATTR_KPARAM_INFO
	.align		4
.L_63:
        /*0178*/ 	.byte	0x04, 0x17
        /*017a*/ 	.short	(.L_65 - .L_64)
.L_64:
        /*017c*/ 	.word	0x00000000
        /*0180*/ 	.short	0x0002
        /*0182*/ 	.short	0x0010
        /*0184*/ 	.byte	0x00, 0xf4, 0x21, 0x00


	//----- nvinfo : EIATTR_KPARAM_INFO
	.align		4
.L_65:
        /*0188*/ 	.byte	0x04, 0x17
        /*018a*/ 	.short	(.L_67 - .L_66)
.L_66:
        /*018c*/ 	.word	0x00000000
        /*0190*/ 	.short	0x0001
        /*0192*/ 	.short	0x0008
        /*0194*/ 	.byte	0x00, 0xf4, 0x21, 0x00


	//----- nvinfo : EIATTR_KPARAM_INFO
	.align		4
.L_67:
        /*0198*/ 	.byte	0x04, 0x17
        /*019a*/ 	.short	(.L_69 - .L_68)
.L_68:
        /*019c*/ 	.word	0x00000000
        /*01a0*/ 	.short	0x0000
        /*01a2*/ 	.short	0x0000
        /*01a4*/ 	.byte	0x00, 0xf4, 0x21, 0x00


	//----- nvinfo : EIATTR_AT_ENTRY_FRAGMENTS
	.align		4
.L_69:
        /*01a8*/ 	.byte	0x04, 0x4f
        /*01aa*/ 	.short	(.L_71 - .L_70)


	//   ....[0]....
.L_70:
        /*01ac*/ 	.word	0x00000004


	//----- nvinfo : EIATTR_RESERVED_SMEM_USED
	.align		4
.L_71:
        /*01b0*/ 	.byte	0x01, 0x41
	.zero		2


	//----- nvinfo : EIATTR_SPARSE_MMA_MASK
	.align		4
        /*01b4*/ 	.byte	0x03, 0x50
        /*01b6*/ 	.short	0x0000


	//----- nvinfo : EIATTR_TCGEN05_1CTA_USED
	.align		4
        /*01b8*/ 	.byte	0x01, 0x51
	.zero		2


	//----- nvinfo : EIATTR_MAXREG_COUNT
	.align		4
        /*01bc*/ 	.byte	0x03, 0x1b
        /*01be*/ 	.short	0x00ff


	//----- nvinfo : EIATTR_NUM_BARRIERS
	.align		4
        /*01c0*/ 	.byte	0x02, 0x4c
        /*01c2*/ 	.byte	0x01
	.zero		1


	//----- nvinfo : EIATTR_INT_WARP_WIDE_INSTR_OFFSETS
	.align		4
        /*01c4*/ 	.byte	0x04, 0x31
        /*01c6*/ 	.short	(.L_73 - .L_72)


	//   ....[0]....
.L_72:
        /*01c8*/ 	.word	0x000011e0


	//   ....[1]....
        /*01cc*/ 	.word	0x000011f0


	//   ....[2]....
        /*01d0*/ 	.word	0x000016a0


	//   ....[3]....
        /*01d4*/ 	.word	0x00001730


	//   ....[4]....
        /*01d8*/ 	.word	0x00004320


	//   ....[5]....
        /*01dc*/ 	.word	0x00007df0


	//   ....[6]....
        /*01e0*/ 	.word	0x00007e40


	//----- nvinfo : EIATTR_COOP_GROUP_MASK_REGIDS
	.align		4
.L_73:
        /*01e4*/ 	.byte	0x04, 0x29
        /*01e6*/ 	.short	(.L_75 - .L_74)


	//   ....[0]....
.L_74:
        /*01e8*/ 	.word	0xffffffff


	//   ....[1]....
        /*01ec*/ 	.word	0xffffffff


	//   ....[2]....
        /*01f0*/ 	.word	0xffffffff


	//   ....[3]....
        /*01f4*/ 	.word	0xffffffff


	//----- nvinfo : EIATTR_COOP_GROUP_INSTR_OFFSETS
	.align		4
.L_75:
        /*01f8*/ 	.byte	0x04, 0x28
        /*01fa*/ 	.short	(.L_77 - .L_76)


	//   ....[0]....
.L_76:
        /*01fc*/ 	.word	0x00000050


	//   ....[1]....
        /*0200*/ 	.word	0x00000310


	//   ....[2]....
        /*0204*/ 	.word	0x00007c80


	//   ....[3]....
        /*0208*/ 	.word	0x00007ef0


	//----- nvinfo : EIATTR_VRC_CTA_INIT_COUNT
	.align		4
.L_77:
        /*020c*/ 	.byte	0x02, 0x4a
        /*020e*/ 	.byte	0x80
	.zero		1


	//----- nvinfo : EIATTR_MBARRIER_INSTR_OFFSETS
	.align		4
        /*0210*/ 	.byte	0x04, 0x39
        /*0212*/ 	.short	(.L_79 - .L_78)


	//   ....[0]....
.L_78:
        /*0214*/ 	.word	0x000014b0
        /*0218*/ 	.word	0x000000ff
        /*021c*/ 	.word	0x00000000
        /*0220*/ 	.short	0x0100
        /*0222*/ 	.byte	0x10
	.zero		1


	//   ....[1]....
        /*0224*/ 	.word	0x00001720
        /*0228*/ 	.word	0x000000ff
        /*022c*/ 	.word	0x00004808
        /*0230*/ 	.short	0x0100
        /*0232*/ 	.byte	0x0e
	.zero		1


	//   ....[2]....
        /*0234*/ 	.word	0x000018a0
        /*0238*/ 	.word	0x000000ff
        /*023c*/ 	.word	0x00003800
        /*0240*/ 	.short	0x0100
        /*0242*/ 	.byte	0x0e
	.zero		1


	//   ....[3]....
        /*0244*/ 	.word	0x000019e0
        /*0248*/ 	.word	0x000000ff
        /*024c*/ 	.word	0x00003800
        /*0250*/ 	.short	0x010a
        /*0252*/ 	.byte	0x0e
	.zero		1


	//   ....[4]....
        /*0254*/ 	.word	0x00001b10
        /*0258*/ 	.word	0x000000ff
        /*025c*/ 	.word	0x00003800
        /*0260*/ 	.short	0x0108
        /*0262*/ 	.byte	0x0e
	.zero		1


	//   ....[5]....
        /*0264*/ 	.word	0x00004460
        /*0268*/ 	.word	0x000000ff
        /*026c*/ 	.word	0x00004810
        /*0270*/ 	.short	0x0100
        /*0272*/ 	.byte	0x0e
	.zero		1


	//   ....[6]....
        /*0274*/ 	.word	0x00004550
        /*0278*/ 	.word	0x000000ff
        /*027c*/ 	.word	0x00004810
        /*0280*/ 	.short	0x010a
        /*0282*/ 	.byte	0x0e
	.zero		1


	//   ....[7]....
        /*0284*/ 	.word	0x000045d0
        /*0288*/ 	.word	0x000000ff
        /*028c*/ 	.word	0x00004810
        /*0290*/ 	.short	0x0108
        /*0292*/ 	.byte	0x0e
	.zero		1


	//   ....[8]....
        /*0294*/ 	.word	0x00004640
        /*0298*/ 	.word	0x000000ff
        /*029c*/ 	.word	0x00000000
        /*02a0*/ 	.short	0x010a
        /*02a2*/ 	.byte	0x10
	.zero		1


	//   ....[9]....
        /*02a4*/ 	.word	0x00006760
        /*02a8*/ 	.word	0x000000ff
        /*02ac*/ 	.word	0x00000000
        /*02b0*/ 	.short	0x010a
        /*02b2*/ 	.byte	0x10
	.zero		1


	//   ....[10]....
        /*02b4*/ 	.word	0x000068e0
        /*02b8*/ 	.word	0x000000ff
        /*02bc*/ 	.word	0x00004800
        /*02c0*/ 	.short	0x0108
        /*02c2*/ 	.byte	0x0e
	.zero		1


	//   ....[11]....
        /*02c4*/ 	.word	0x000069d0
        /*02c8*/ 	.word	0x000000ff
        /*02cc*/ 	.word	0x00004808
        /*02d0*/ 	.short	0x0108
        /*02d2*/ 	.byte	0x0e
	.zero		1


	//   ....[12]....
        /*02d4*/ 	.word	0x00007f10
        /*02d8*/ 	.word	0x000000ff
        /*02dc*/ 	.word	0x00003800
        /*02e0*/ 	.short	0x010a
        /*02e2*/ 	.byte	0x0e
	.zero		1


	//   ....[13]....
        /*02e4*/ 	.word	0x00007f40
        /*02e8*/ 	.word	0x000000ff
        /*02ec*/ 	.word	0x00004810
        /*02f0*/ 	.short	0x010a
        /*02f2*/ 	.byte	0x0e
	.zero		1


	//   ....[14]....
        /*02f4*/ 	.word	0x00007f70
        /*02f8*/ 	.word	0x000000ff
        /*02fc*/ 	.word	0x00000000
        /*0300*/ 	.short	0x010a
        /*0302*/ 	.byte	0x10
	.zero		1


	//   ....[15]....
        /*0304*/ 	.word	0x00007fa0
        /*0308*/ 	.word	0x000000ff
        /*030c*/ 	.word	0x00000000
        /*0310*/ 	.short	0x010a
        /*0312*/ 	.byte	0x10
	.zero		1


	//----- nvinfo : EIATTR_NUM_MBARRIERS
	.align		4
.L_79:
        /*0314*/ 	.byte	0x03, 0x38
        /*0316*/ 	.short	0xffff


	//----- nvinfo : EIATTR_EXIT_INSTR_OFFSETS
	.align		4
        /*0318*/ 	.byte	0x04, 0x1c
        /*031a*/ 	.short	(.L_81 - .L_80)


	//   ....[0]....
.L_80:
        /*031c*/ 	.word	0x00007f00


	//----- nvinfo : EIATTR_REQNTID
	.align		4
.L_81:
        /*0320*/ 	.byte	0x04, 0x10
        /*0322*/ 	.short	(.L_83 - .L_82)
.L_82:
        /*0324*/ 	.word	0x00000080
        /*0328*/ 	.word	0x00000001
        /*032c*/ 	.word	0x00000001


	//----- nvinfo : EIATTR_CRS_STACK_SIZE
	.align		4
.L_83:
        /*0330*/ 	.byte	0x04, 0x1e
        /*0332*/ 	.short	(.L_85 - .L_84)
.L_84:
        /*0334*/ 	.word	0x00000000


	//----- nvinfo : EIATTR_CBANK_PARAM_SIZE
	.align		4
.L_85:
        /*0338*/ 	.byte	0x03, 0x19
        /*033a*/ 	.short	0x0088


	//----- nvinfo : EIATTR_PARAM_CBANK
	.align		4
        /*033c*/ 	.byte	0x04, 0x0a
        /*033e*/ 	.short	(.L_87 - .L_86)
	.align		4
.L_86:
        /*0340*/ 	.word	index@(.nv.constant0.attn_fwd)
        /*0344*/ 	.short	0x0380
        /*0346*/ 	.short	0x0088


	//----- nvinfo : EIATTR_SW_WAR
	.align		4
.L_87:
        /*0348*/ 	.byte	0x04, 0x36
        /*034a*/ 	.short	(.L_89 - .L_88)
.L_88:
        /*034c*/ 	.word	0x00000008
.L_89:


//--------------------- .nv.compat                --------------------------
	.section	.nv.compat,"",@"SHT_CUDA_COMPAT_INFO"
	.align	4
        /*0000*/ 	.byte	0x02, 0x02, 0x02, 0x00, 0x02, 0x05, 0x05, 0x00, 0x02, 0x03, 0x00, 0x00, 0x02, 0x06, 0x01, 0x00


//--------------------- .nv.callgraph             --------------------------
	.section	.nv.callgraph,"",@"SHT_CUDA_CALLGRAPH"
	.align	4
	.sectionentsize	8
	.align		4
        /*0000*/ 	.word	0x00000000
	.align		4
        /*0004*/ 	.word	0xffffffff
	.align		4
        /*0008*/ 	.word	0x00000000
	.align		4
        /*000c*/ 	.word	0xfffffffe
	.align		4
        /*0010*/ 	.word	0x00000000
	.align		4
        /*0014*/ 	.word	0xfffffffd
	.align		4
        /*0018*/ 	.word	0x00000000
	.align		4
        /*001c*/ 	.word	0xfffffffc


//--------------------- .nv.constant4             --------------------------
	.section	.nv.constant4,"a",@progbits
	.align	8
	.align		8
.nv.constant4:
        /*0000*/ 	.dword	_$_str


//--------------------- .text.attn_fwd            --------------------------
	.section	.text.attn_fwd,"ax",@progbits
	.align	128
        .global         attn_fwd
        .type           attn_fwd,@function
        .size           attn_fwd,(.L_x_27 - attn_fwd)
        .other          attn_fwd,@"STO_CUDA_ENTRY STV_DEFAULT"
attn_fwd:
.text.attn_fwd:
[----:B------:R-:W0:Y:S01]  /*0000*/  LDC R1, c[0x0][0x37c] ;  /* 0x0000df00ff017b82 */ /* 0x000e220000000800 */
[----:B------:R-:W1:Y:S02]  /*0010*/  S2R R70, SR_TID.X ;  /* 0x0000000000467919 */ /* 0x000e640000002100 */
[----:B-1----:R-:W-:-:S13]  /*0020*/  ISETP.GE.U32.AND P0, PT, R70, 0x20, PT ;  /* 0x000000204600780c */ /* 0x002fda0003f06070 */
[----:B------:R-:W-:Y:S05]  /*0030*/  @P0 BRA `(.L_x_0) ;  /* 0x0000000000b80947 */ /* 0x000fea0003800000 */
[----:B------:R-:W1:Y:S01]  /*0040*/  S2UR UR6, SR_CgaCtaId ;  /* 0x00000000000679c3 */ /* 0x000e620000008800 */
[----:B------:R-:W-:Y:S01]  /*0050*/  NOP ;  /* 0x0000000000007918 */ /* 0x000fe20000000000 */
[----:B------:R-:W-:Y:S02]  /*0060*/  UMOV UR4, 0x40 ;  /* 0x0000004000047882 */ /* 0x000fe40000000000 */
[----:B-1----:R-:W-:-:S09]  /*0070*/  ULEA UR4, UR6, UR4, 0x18 ;  /* 0x0000000406047291 */ /* 0x002fd2000f8ec0ff */
[----:B------:R-:W1:Y:S01]  /*0080*/  LDS.U8 R0, [UR4] ;  /* 0x00000004ff007984 */ /* 0x000e620008000000 */
[----:B------:R-:W-:Y:S02]  /*0090*/  UMOV UR4, 0x400 ;  /* 0x0000040000047882 */ /* 0x000fe40000000000 */
[----:B------:R-:W-:Y:S01]  /*00a0*/  ULEA UR4, UR6, UR4, 0x18 ;  /* 0x0000000406047291 */ /* 0x000fe2000f8ec0ff */
[----:B-1----:R-:W-:-:S13]  /*00b0*/  ISETP.NE.AND P1, PT, R0, RZ, PT ;  /* 0x000000ff0000720c */ /* 0x002fda0003f25270 */
[----:B------:R-:W-:Y:S05]  /*00c0*/  @P1 BRA `(.L_x_1) ;  /* 0x00000000007c1947 */ /* 0x000fea0003800000 */
[----:B------:R-:W-:-:S13]  /*00d0*/  ELECT P1, URZ, PT ;  /* 0x0000000000ff782f */ /* 0x000fda0003820000 */
[----:B------:R-:W-:Y:S05]  /*00e0*/  @!P1 BRA `(.L_x_2) ;  /* 0x0000000000849947 */ /* 0x000fea0003800000 */
[----:B------:R-:W-:Y:S01]  /*00f0*/  UMOV UR5, 0x4 ;  /* 0x0000000400057882 */ /* 0x000fe20000000000 */
[----:B------:R-:W-:Y:S01]  /*0100*/  HFMA2 R4, -RZ, RZ, 0, 5.9604644775390625e-08 ;  /* 0x00000001ff047431 */ /* 0x000fe200000001ff */
[----:B------:R-:W-:-:S03]  /*0110*/  MOV R5, 0xf ;  /* 0x0000000f00057802 */ /* 0x000fc60000000f00 */
[----:B------:R-:W-:Y:S04]  /*0120*/  DEPBAR.LE SB1, 0x36 ;  /* 0x00009d800000791a */ /* 0x000fe80000000000 */
[----:B------:R-:W1:Y:S02]  /*0130*/  UTCATOMSWS.FIND_AND_SET.ALIGN UP0, UR5, UR5 ;  /* 0x00000005000575e3 */ /* 0x000e640008000800 */
[----:B-1----:R-:W-:-:S04]  /*0140*/  PLOP3.LUT P1, PT, PT, PT, UP0, 0x80, 0x8 ;  /* 0x000000000008781c */ /* 0x002fc80003f2f008 */
[----:B------:R-:W-:-:S04]  /*0150*/  SEL R0, RZ, 0xffffffff, !P1 ;  /* 0xffffffffff007807 */ /* 0x000fc80004800000 */
[----:B------:R-:W-:Y:S02]  /*0160*/  ISETP.NE.AND P1, PT, R0, RZ, PT ;  /* 0x000000ff0000720c */ /* 0x000fe40003f25270 */
[----:B------:R-:W-:-:S11]  /*0170*/  MOV R0, UR5 ;  /* 0x0000000500007c02 */ /* 0x000fd60008000f00 */
[----:B------:R-:W-:Y:S05]  /*0180*/  @P1 BRA `(.L_x_3) ;  /* 0x0000000000241947 */ /* 0x000fea0003800000 */
.L_x_4:
[----:B------:R-:W-:Y:S05]  /*0190*/  NANOSLEEP 0x64 ;  /* 0x000000640000795d */ /* 0x000fea0003800000 */
[----:B------:R-:W-:-:S05]  /*01a0*/  UMOV UR5, 0x4 ;  /* 0x0000000400057882 */ /* 0x000fca0000000000 */
[----:B------:R-:W-:Y:S04]  /*01b0*/  DEPBAR.LE SB1, 0x36 ;  /* 0x00009d800000791a */ /* 0x000fe80000000000 */
[----:B------:R-:W1:Y:S02]  /*01c0*/  UTCATOMSWS.FIND_AND_SET.ALIGN UP0, UR5, UR5 ;  /* 0x00000005000575e3 */ /* 0x000e640008000800 */
[----:B-1----:R-:W-:-:S04]  /*01d0*/  PLOP3.LUT P1, PT, PT, PT, UP0, 0x80, 0x8 ;  /* 0x000000000008781c */ /* 0x002fc80003f2f008 */
[----:B------:R-:W-:-:S04]  /*01e0*/  SEL R0, RZ, 0xffffffff, !P1 ;  /* 0xffffffffff007807 */ /* 0x000fc80004800000 */
[----:B------:R-:W-:Y:S02]  /*01f0*/  ISETP.NE.AND P1, PT, R0, RZ, PT ;  /* 0x000000ff0000720c */ /* 0x000fe40003f25270 */
[----:B------:R-:W-:-:S11]  /*0200*/  MOV R0, UR5 ;  /* 0x0000000500007c02 */ /* 0x000fd60008000f00 */
[----:B------:R-:W-:Y:S05]  /*0210*/  @!P1 BRA `(.L_x_4) ;  /* 0xfffffffc00dc9947 */ /* 0x000fea000383ffff */
.L_x_3:
[----:B------:R-:W-:Y:S01]  /*0220*/  IADD3 R3, PT, PT, R0, 0x10, RZ ;  /* 0x0000001000037810 */ /* 0x000fe20007ffe0ff */
[----:B------:R-:W-:Y:S01]  /*0230*/  UMOV UR5, 0x50 ;  /* 0x0000005000057882 */ /* 0x000fe20000000000 */
[----:B------:R-:W-:Y:S01]  /*0240*/  SHF.L.U32 R2, R5, R0, RZ ;  /* 0x0000000005027219 */ /* 0x000fe200000006ff */
[----:B------:R-:W-:Y:S01]  /*0250*/  ULEA UR5, UR6, UR5, 0x18 ;  /* 0x0000000506057291 */ /* 0x000fe2000f8ec0ff */
[----:B------:R-:W-:Y:S02]  /*0260*/  SHF.L.U32 R3, R4, R3, RZ ;  /* 0x0000000304037219 */ /* 0x000fe400000006ff */
[----:B------:R-:W-:Y:S02]  /*0270*/  SHF.L.U32 R0, R0, 0x5, RZ ;  /* 0x0000000500007819 */ /* 0x000fe400000006ff */
[----:B------:R-:W-:-:S05]  /*0280*/  LOP3.LUT R2, R3, R2, RZ, 0xfc, !PT ;  /* 0x0000000203027212 */ /* 0x000fca00078efcff */
[----:B------:R1:W-:Y:S04]  /*0290*/  ATOMS.OR RZ, [UR5], R2 ;  /* 0x00000002ffff798c */ /* 0x0003e8000b000005 */
[----:B------:R1:W-:Y:S01]  /*02a0*/  STS [UR4], R0 ;  /* 0x00000000ff007988 */ /* 0x0003e20008000804 */
[----:B------:R-:W-:Y:S05]  /*02b0*/  BRA `(.L_x_2) ;  /* 0x0000000000107947 */ /* 0x000fea0003800000 */
.L_x_1:
[----:B------:R-:W-:Y:S02]  /*02c0*/  MOV R0, 0xffffffff ;  /* 0xffffffff00007802 */ /* 0x000fe40000000f00 */
[----:B------:R-:W-:-:S03]  /*02d0*/  MOV R2, 0x300 ;  /* 0x0000030000027802 */ /* 0x000fc60000000f00 */
[----:B------:R1:W-:Y:S04]  /*02e0*/  STS [UR4], R0 ;  /* 0x00000000ff007988 */ /* 0x0003e80008000804 */
[----:B01----:R-:W-:Y:S05]  /*02f0*/  CALL.REL.NOINC `($__internal_1_$__cuda_sm10x_tcgen05_guardrail_trap_phase_invalid_during_alloc) ;  /* 0x0000007c00407944 */ /* 0x003fea0003c00000 */
.L_x_2:
[----:B------:R-:W-:Y:S05]  /*0300*/  WARPSYNC.ALL ;  /* 0x0000000000007948 */ /* 0x000fea0003800000 */
[----:B------:R-:W-:Y:S01]  /*0310*/  NOP ;  /* 0x0000000000007918 */ /* 0x000fe20000000000 */
.L_x_0:
[----:B-1----:R-:W1:Y:S01]  /*0320*/  S2R R0, SR_CTAID.X ;  /* 0x0000000000007919 */ /* 0x002e620000002500 */
[----:B------:R-:W2:Y:S01]  /*0330*/  S2UR UR6, SR_CgaCtaId ;  /* 0x00000000000679c3 */ /* 0x000ea20000008800 */
[----:B------:R-:W3:Y:S01]  /*0340*/  LDCU.64 UR4, c[0x0][0x3b0] ;  /* 0x00007600ff0477ac */ /* 0x000ee20008000a00 */
[----:B------:R-:W-:Y:S01]  /*0350*/  LOP3.LUT R69, R70, 0x7f, RZ, 0xc0, !PT ;  /* 0x0000007f46457812 */ /* 0x000fe200078ec0ff */
[----:B------:R-:W-:Y:S01]  /*0360*/  UMOV UR14, 0x400 ;  /* 0x00000400000e7882 */ /* 0x000fe20000000000 */
[----:B------:R-:W4:Y:S04]  /*0370*/  LDCU.64 UR26, c[0x0][0x358] ;  /* 0x00006b00ff1a77ac */ /* 0x000f280008000a00 */
[----:B------:R-:W3:Y:S08]  /*0380*/  S2UR UR13, SR_CTAID.Y ;  /* 0x00000000000d79c3 */ /* 0x000ef00000002600 */
[----:B------:R-:W0:Y:S08]  /*0390*/  LDC.64 R4, c[0x0][0x380] ;  /* 0x0000e000ff047b82 */ /* 0x000e300000000a00 */
[----:B------:R-:W4:Y:S01]  /*03a0*/  LDC R71, c[0x0][0x3b8] ;  /* 0x0000ee00ff477b82 */ /* 0x000f220000000800 */
[----:B--2---:R-:W-:-:S07]  /*03b0*/  ULEA UR14, UR6, UR14, 0x18 ;  /* 0x0000000e060e7291 */ /* 0x004fce000f8ec0ff */
[----:B------:R-:W-:Y:S01]  /*03c0*/  BAR.SYNC.DEFER_BLOCKING 0x0 ;  /* 0x0000000000007b1d */ /* 0x000fe20000010000 */
[----:B-1----:R-:W-:Y:S01]  /*03d0*/  LEA R0, R0, R69, 0x7 ;  /* 0x0000004500007211 */ /* 0x002fe200078e38ff */
[----:B---3--:R-:W-:-:S06]  /*03e0*/  UIMAD UR4, UR13, UR4, URZ ;  /* 0x000000040d0472a4 */ /* 0x008fcc000f8e02ff */
[----:B------:R-:W1:Y:S01]  /*03f0*/  LDC.64 R74, c[0x0][0x3c0] ;  /* 0x0000f000ff4a7b82 */ /* 0x000e620000000a00 */
[----:B------:R-:W-:Y:S01]  /*0400*/  IMAD R3, R0, UR5, RZ ;  /* 0x0000000500037c24 */ /* 0x000fe2000f8e02ff */
[----:B------:R-:W-:-:S04]  /*0410*/  USHF.R.S32.HI UR5, URZ, 0x1f, UR4 ;  /* 0x0000001fff057899 */ /* 0x000fc80008011404 */
[----:B0-----:R-:W-:Y:S02]  /*0420*/  IADD3 R2, P1, P2, R3, UR4, R4 ;  /* 0x0000000403027c10 */ /* 0x001fe4000fa3e004 */
[----:B------:R-:W0:Y:S01]  /*0430*/  LDC.64 R72, c[0x0][0x388] ;  /* 0x0000e200ff487b82 */ /* 0x000e220000000a00 */
[----:B------:R-:W-:Y:S01]  /*0440*/  SHF.R.S32.HI R4, RZ, 0x1f, R3 ;  /* 0x0000001fff047819 */ /* 0x000fe20000011403 */
[----:B------:R-:W2:Y:S03]  /*0450*/  LDCU UR4, c[0x0][0x3c8] ;  /* 0x00007900ff0477ac */ /* 0x000ea60008000800 */
[----:B------:R-:W-:Y:S02]  /*0460*/  IADD3.X R3, PT, PT, R4, UR5, R5, P1, P2 ;  /* 0x0000000504037c10 */ /* 0x000fe40008fe4405 */
[C---:B----4-:R-:W-:Y:S01]  /*0470*/  SHF.L.U32 R7, R71.reuse, 0x3, RZ ;  /* 0x0000000347077819 */ /* 0x050fe200000006ff */
[----:B------:R-:W3:Y:S01]  /*0480*/  LDS R68, [UR14] ;  /* 0x0000000eff447984 */ /* 0x000ee20008000800 */
[C---:B------:R-:W-:Y:S01]  /*0490*/  SHF.L.U32 R9, R71.reuse, 0x4, RZ ;  /* 0x0000000447097819 */ /* 0x040fe200000006ff */
[----:B------:R-:W-:Y:S01]  /*04a0*/  BAR.SYNC.DEFER_BLOCKING 0x0 ;  /* 0x0000000000007b1d */ /* 0x000fe20000010000 */
[C---:B------:R-:W-:Y:S01]  /*04b0*/  IMAD R53, R71.reuse, 0x18, RZ ;  /* 0x0000001847357824 */ /* 0x040fe200078e02ff */
[----:B------:R-:W-:-:S02]  /*04c0*/  SHF.L.U32 R5, R71, 0x1, RZ ;  /* 0x0000000147057819 */ /* 0x000fc400000006ff */
[-C--:B------:R-:W-:Y:S02]  /*04d0*/  LEA R11, R71, R71.reuse, 0x1 ;  /* 0x00000047470b7211 */ /* 0x080fe400078e08ff */
[-C--:B------:R-:W-:Y:S02]  /*04e0*/  IADD3 R20, P6, PT, R7, R2.reuse, RZ ;  /* 0x0000000207147210 */ /* 0x080fe40007fde0ff */
[C---:B------:R-:W-:Y:S01]  /*04f0*/  SHF.L.U32 R13, R71.reuse, 0x2, RZ ;  /* 0x00000002470d7819 */ /* 0x040fe200000006ff */
[----:B------:R-:W-:Y:S01]  /*0500*/  IMAD R17, R71, 0x6, RZ ;  /* 0x0000000647117824 */ /* 0x000fe200078e02ff */
[-C--:B------:R-:W-:Y:S01]  /*0510*/  IADD3 R36, P5, PT, R9, R2.reuse, RZ ;  /* 0x0000000209247210 */ /* 0x080fe20007fbe0ff */
[----:B------:R-:W-:Y:S01]  /*0520*/  IMAD R25, R71, 0xa, RZ ;  /* 0x0000000a47197824 */ /* 0x000fe200078e02ff */
[----:B------:R-:W-:Y:S01]  /*0530*/  IADD3 R52, P2, PT, R53, R2, RZ ;  /* 0x0000000235347210 */ /* 0x000fe20007f5e0ff */
[----:B------:R-:W-:Y:S01]  /*0540*/  IMAD R27, R71, 0xb, RZ ;  /* 0x0000000b471b7824 */ /* 0x000fe200078e02ff */
[----:B------:R-:W-:-:S02]  /*0550*/  IADD3 R6, P1, PT, R2, R71, RZ ;  /* 0x0000004702067210 */ /* 0x000fc40007f3e0ff */
[-C--:B------:R-:W-:Y:S02]  /*0560*/  IADD3 R8, P4, PT, R5, R2.reuse, RZ ;  /* 0x0000000205087210 */ /* 0x080fe40007f9e0ff */
[-C--:B------:R-:W-:Y:S02]  /*0570*/  IADD3 R10, P3, PT, R11, R2.reuse, RZ ;  /* 0x000000020b0a7210 */ /* 0x080fe40007f7e0ff */
[----:B------:R-:W-:Y:S02]  /*0580*/  LEA.HI.X.SX32 R21, R7, R3, 0x1, P6 ;  /* 0x0000000307157211 */ /* 0x000fe400030f0eff */
[CC--:B------:R-:W-:Y:S02]  /*0590*/  LEA R15, R71.reuse, R71.reuse, 0x2 ;  /* 0x00000047470f7211 */ /* 0x0c0fe400078e10ff */
[CC--:B------:R-:W-:Y:S01]  /*05a0*/  LEA R19, R71.reuse, -R71.reuse, 0x3 ;  /* 0x8000004747137211 */ /* 0x0c0fe200078e18ff */
[C---:B------:R-:W-:Y:S01]  /*05b0*/  IMAD R29, R71.reuse, 0xc, RZ ;  /* 0x0000000c471d7824 */ /* 0x040fe200078e02ff */
[C---:B------:R-:W-:Y:S01]  /*05c0*/  LEA R23, R71.reuse, R71, 0x3 ;  /* 0x0000004747177211 */ /* 0x040fe200078e18ff */
[----:B------:R-:W-:Y:S01]  /*05d0*/  IMAD R31, R71, 0xd, RZ ;  /* 0x0000000d471f7824 */ /* 0x000fe200078e02ff */
[-C--:B------:R-:W-:Y:S01]  /*05e0*/  IADD3 R12, P6, PT, R13, R2.reuse, RZ ;  /* 0x000000020d0c7210 */ /* 0x080fe20007fde0ff */
[----:B------:R-:W-:Y:S01]  /*05f0*/  IMAD R33, R71, 0xe, RZ ;  /* 0x0000000e47217824 */ /* 0x000fe200078e02ff */
[-C--:B------:R-:W-:Y:S01]  /*0600*/  LEA.HI.X.SX32 R37, R9, R3.reuse, 0x1, P5 ;  /* 0x0000000309257211 */ /* 0x080fe200028f0eff */
[----:B------:R-:W-:Y:S01]  /*0610*/  IMAD R41, R71, 0x12, RZ ;  /* 0x0000001247297824 */ /* 0x000fe200078e02ff */
[-C--:B------:R-:W-:Y:S01]  /*0620*/  LEA.HI.X.SX32 R53, R53, R3.reuse, 0x1, P2 ;  /* 0x0000000335357211 */ /* 0x080fe200010f0eff */
[C---:B------:R-:W-:Y:S01]  /*0630*/  IMAD R43, R71.reuse, 0x13, RZ ;  /* 0x00000013472b7824 */ /* 0x040fe200078e02ff */
[CC--:B------:R-:W-:Y:S01]  /*0640*/  LEA.HI.X.SX32 R7, R71.reuse, R3.reuse, 0x1, P1 ;  /* 0x0000000347077211 */ /* 0x0c0fe200008f0eff */
[----:B------:R-:W-:Y:S01]  /*0650*/  IMAD R45, R71, 0x14, RZ ;  /* 0x00000014472d7824 */ /* 0x000fe200078e02ff */
[-C--:B------:R-:W-:Y:S01]  /*0660*/  LEA.HI.X.SX32 R9, R5, R3.reuse, 0x1, P4 ;  /* 0x0000000305097211 */ /* 0x080fe200020f0eff */
[----:B------:R-:W-:Y:S01]  /*0670*/  IMAD R47, R71, 0x15, RZ ;  /* 0x00000015472f7824 */ /* 0x000fe200078e02ff */
[-C--:B------:R-:W-:Y:S01]  /*0680*/  LEA.HI.X.SX32 R11, R11, R3.reuse, 0x1, P3 ;  /* 0x000000030b0b7211 */ /* 0x080fe200018f0eff */
[----:B------:R-:W-:Y:S01]  /*0690*/  IMAD R49, R71, 0x16, RZ ;  /* 0x0000001647317824 */ /* 0x000fe200078e02ff */
[-C--:B------:R-:W-:Y:S01]  /*06a0*/  IADD3 R14, P5, PT, R15, R2.reuse, RZ ;  /* 0x000000020f0e7210 */ /* 0x080fe20007fbe0ff */
        /* <DEDUP_REMOVED lines=9> */
[----:B------:R-:W-:Y:S01]  /*0740*/  LEA.HI.X.SX32 R13, R13, R3, 0x1, P6 ;  /* 0x000000030d0d7211 */ /* 0x000fe200030f0eff */
[C---:B------:R-:W-:Y:S01]  /*0750*/  IMAD R63, R71.reuse, 0x1d, RZ ;  /* 0x0000001d473f7824 */ /* 0x040fe200078e02ff */
[CC--:B------:R-:W-:Y:S01]  /*0760*/  LEA R35, R71.reuse, -R71.reuse, 0x4 ;  /* 0x8000004747237211 */ /* 0x0c0fe200078e20ff */
[C---:B------:R-:W-:Y:S01]  /*0770*/  IMAD R65, R71.reuse, 0x1e, RZ ;  /* 0x0000001e47417824 */ /* 0x040fe200078e02ff */
[----:B------:R-:W-:Y:S01]  /*0780*/  LEA R39, R71, R71, 0x4 ;  /* 0x0000004747277211 */ /* 0x000fe200078e20ff */
[----:B------:R4:W5:Y:S01]  /*0790*/  LDG.E.U8 R7, desc[UR26][R6.64] ;  /* 0x0000001a06077981 */ /* 0x000962000c1e1100 */
[----:B------:R-:W-:-:S02]  /*07a0*/  IADD3 R26, P6, PT, R27, R2, RZ ;  /* 0x000000021b1a7210 */ /* 0x000fc40007fde0ff */
[-C--:B------:R-:W-:Y:S01]  /*07b0*/  LEA.HI.X.SX32 R15, R15, R3.reuse, 0x1, P5 ;  /* 0x000000030f0f7211 */ /* 0x080fe200028f0eff */
[----:B------:R0:W5:Y:S01]  /*07c0*/  LDG.E.U8 R4, desc[UR26][R2.64] ;  /* 0x0000001a02047981 */ /* 0x000162000c1e1100 */
[-C--:B------:R-:W-:Y:S02]  /*07d0*/  LEA.HI.X.SX32 R17, R17, R3.reuse, 0x1, P2 ;  /* 0x0000000311117211 */ /* 0x080fe400010f0eff */
[-C--:B------:R-:W-:Y:S01]  /*07e0*/  LEA.HI.X.SX32 R19, R19, R3.reuse, 0x1, P1 ;  /* 0x0000000313137211 */ /* 0x080fe200008f0eff */
[----:B------:R0:W5:Y:S01]  /*07f0*/  LDG.E.U8 R66, desc[UR26][R8.64] ;  /* 0x0000001a08427981 */ /* 0x000162000c1e1100 */
[-C--:B------:R-:W-:Y:S02]  /*0800*/  LEA.HI.X.SX32 R23, R23, R3.reuse, 0x1, P4 ;  /* 0x0000000317177211 */ /* 0x080fe400020f0eff */
[----:B------:R-:W-:Y:S01]  /*0810*/  LEA.HI.X.SX32 R25, R25, R3, 0x1, P3 ;  /* 0x0000000319197211 */ /* 0x000fe200018f0eff */
[----:B------:R-:W5:Y:S01]  /*0820*/  LDG.E.U8 R11, desc[UR26][R10.64] ;  /* 0x0000001a0a0b7981 */ /* 0x000f62000c1e1100 */
[----:B------:R-:W-:-:S02]  /*0830*/  IADD3 R28, P5, PT, R29, R2, RZ ;  /* 0x000000021d1c7210 */ /* 0x000fc40007fbe0ff */
[-C--:B------:R-:W-:Y:S01]  /*0840*/  IADD3 R30, P2, PT, R31, R2.reuse, RZ ;  /* 0x000000021f1e7210 */ /* 0x080fe20007f5e0ff */
[----:B------:R-:W5:Y:S01]  /*0850*/  LDG.E.U8 R15, desc[UR26][R14.64] ;  /* 0x0000001a0e0f7981 */ /* 0x000f62000c1e1100 */
[-C--:B------:R-:W-:Y:S02]  /*0860*/  IADD3 R32, P1, PT, R33, R2.reuse, RZ ;  /* 0x0000000221207210 */ /* 0x080fe40007f3e0ff */
[-C--:B------:R-:W-:Y:S01]  /*0870*/  IADD3 R34, P4, PT, R35, R2.reuse, RZ ;  /* 0x0000000223227210 */ /* 0x080fe20007f9e0ff */
[----:B------:R-:W5:Y:S01]  /*0880*/  LDG.E.U8 R13, desc[UR26][R12.64] ;  /* 0x0000001a0c0d7981 */ /* 0x000f62000c1e1100 */
[-C--:B------:R-:W-:Y:S02]  /*0890*/  IADD3 R38, P3, PT, R39, R2.reuse, RZ ;  /* 0x0000000227267210 */ /* 0x080fe40007f7e0ff */
[----:B------:R-:W-:Y:S01]  /*08a0*/  LEA.HI.X.SX32 R27, R27, R3, 0x1, P6 ;  /* 0x000000031b1b7211 */ /* 0x000fe200030f0eff */
[----:B------:R-:W5:Y:S01]  /*08b0*/  LDG.E.U8 R18, desc[UR26][R18.64] ;  /* 0x0000001a12127981 */ /* 0x000f62000c1e1100 */
[----:B------:R-:W-:-:S02]  /*08c0*/  IADD3 R40, P6, PT, R41, R2, RZ ;  /* 0x0000000229287210 */ /* 0x000fc40007fde0ff */
[-C--:B------:R-:W-:Y:S01]  /*08d0*/  LEA.HI.X.SX32 R29, R29, R3.reuse, 0x1, P5 ;  /* 0x000000031d1d7211 */ /* 0x080fe200028f0eff */
[----:B------:R-:W5:Y:S01]  /*08e0*/  LDG.E.U8 R17, desc[UR26][R16.64] ;  /* 0x0000001a10117981 */ /* 0x000f62000c1e1100 */
[-C--:B------:R-:W-:Y:S02]  /*08f0*/  LEA.HI.X.SX32 R31, R31, R3.reuse, 0x1, P2 ;  /* 0x000000031f1f7211 */ /* 0x080fe400010f0eff */
[-C--:B------:R-:W-:Y:S01]  /*0900*/  LEA.HI.X.SX32 R33, R33, R3.reuse, 0x1, P1 ;  /* 0x0000000321217211 */ /* 0x080fe200008f0eff */
[----:B------:R-:W5:Y:S01]  /*0910*/  LDG.E.U8 R20, desc[UR26][R20.64] ;  /* 0x0000001a14147981 */ /* 0x000f62000c1e1100 */
        /* <DEDUP_REMOVED lines=13> */
[----:B------:R-:W-:Y:S01]  /*09f0*/  LEA R67, R71, -R71, 0x5 ;  /* 0x8000004747437211 */ /* 0x000fe200078e28ff */
[----:B------:R-:W5:Y:S01]  /*0a00*/  LDG.E.U8 R27, desc[UR26][R26.64] ;  /* 0x0000001a1a1b7981 */ /* 0x000f62000c1e1100 */
[----:B----4-:R-:W-:Y:S02]  /*0a10*/  SHF.R.U32.HI R6, RZ, 0x5, R70 ;  /* 0x00000005ff067819 */ /* 0x010fe40000011646 */
[-C--:B------:R-:W-:Y:S01]  /*0a20*/  LEA.HI.X.SX32 R43, R43, R3.reuse, 0x1, P5 ;  /* 0x000000032b2b7211 */ /* 0x080fe200028f0eff */
[----:B------:R-:W5:Y:S01]  /*0a30*/  LDG.E.U8 R28, desc[UR26][R28.64] ;  /* 0x0000001a1c1c7981 */ /* 0x000f62000c1e1100 */
[-C--:B------:R-:W-:Y:S02]  /*0a40*/  LEA.HI.X.SX32 R45, R45, R3.reuse, 0x1, P2 ;  /* 0x000000032d2d7211 */ /* 0x080fe400010f0eff */
[-C--:B------:R-:W-:Y:S01]  /*0a50*/  LEA.HI.X.SX32 R47, R47, R3.reuse, 0x1, P1 ;  /* 0x000000032f2f7211 */ /* 0x080fe200008f0eff */
[----:B------:R-:W5:Y:S01]  /*0a60*/  LDG.E.U8 R30, desc[UR26][R30.64] ;  /* 0x0000001a1e1e7981 */ /* 0x000f62000c1e1100 */
[----:B------:R-:W-:-:S02]  /*0a70*/  LEA.HI.X.SX32 R49, R49, R3, 0x1, P4 ;  /* 0x0000000331317211 */ /* 0x000fc400020f0eff */
[----:B------:R-:W-:Y:S01]  /*0a80*/  LEA.HI.X.SX32 R51, R51, R3, 0x1, P3 ;  /* 0x0000000333337211 */ /* 0x000fe200018f0eff */
[----:B------:R-:W5:Y:S01]  /*0a90*/  LDG.E.U8 R32, desc[UR26][R32.64] ;  /* 0x0000001a20207981 */ /* 0x000f62000c1e1100 */
[-C--:B------:R-:W-:Y:S02]  /*0aa0*/  IADD3 R56, P5, PT, R57, R2.reuse, RZ ;  /* 0x0000000239387210 */ /* 0x080fe40007fbe0ff */
[-C--:B------:R-:W-:Y:S01]  /*0ab0*/  IADD3 R58, P2, PT, R59, R2.reuse, RZ ;  /* 0x000000023b3a7210 */ /* 0x080fe20007f5e0ff */
[----:B------:R-:W5:Y:S01]  /*0ac0*/  LDG.E.U8 R34, desc[UR26][R34.64] ;  /* 0x0000001a22227981 */ /* 0x000f62000c1e1100 */
[-C--:B------:R-:W-:Y:S02]  /*0ad0*/  IADD3 R60, P1, PT, R61, R2.reuse, RZ ;  /* 0x000000023d3c7210 */ /* 0x080fe40007f3e0ff */
[-C--:B------:R-:W-:Y:S01]  /*0ae0*/  IADD3 R62, P4, PT, R63, R2.reuse, RZ ;  /* 0x000000023f3e7210 */ /* 0x080fe20007f9e0ff */
[----:B------:R-:W5:Y:S01]  /*0af0*/  LDG.E.U8 R39, desc[UR26][R38.64] ;  /* 0x0000001a26277981 */ /* 0x000f62000c1e1100 */
[----:B------:R-:W-:-:S02]  /*0b00*/  IADD3 R64, P3, PT, R65, R2, RZ ;  /* 0x0000000241407210 */ /* 0x000fc40007f7e0ff */
[-C--:B------:R-:W-:Y:S01]  /*0b10*/  LEA.HI.X.SX32 R55, R55, R3.reuse, 0x1, P6 ;  /* 0x0000000337377211 */ /* 0x080fe200030f0eff */
[----:B------:R-:W5:Y:S01]  /*0b20*/  LDG.E.U8 R40, desc[UR26][R40.64] ;  /* 0x0000001a28287981 */ /* 0x000f62000c1e1100 */
[----:B0-----:R-:W-:Y:S02]  /*0b30*/  IADD3 R2, P6, PT, R67, R2, RZ ;  /* 0x0000000243027210 */ /* 0x001fe40007fde0ff */
[----:B------:R-:W-:Y:S01]  /*0b40*/  SGXT.U32 R6, R6, 0x2 ;  /* 0x000000020606781a */ /* 0x000fe20000000000 */
[----:B------:R-:W5:Y:S01]  /*0b50*/  LDG.E.U8 R43, desc[UR26][R42.64] ;  /* 0x0000001a2a2b7981 */ /* 0x000f62000c1e1100 */
[-C--:B------:R-:W-:Y:S02]  /*0b60*/  LEA.HI.X.SX32 R57, R57, R3.reuse, 0x1, P5 ;  /* 0x0000000339397211 */ /* 0x080fe400028f0eff */
[-C--:B------:R-:W-:Y:S01]  /*0b70*/  LEA.HI.X.SX32 R59, R59, R3.reuse, 0x1, P2 ;  /* 0x000000033b3b7211 */ /* 0x080fe200010f0eff */
[----:B------:R-:W5:Y:S01]  /*0b80*/  LDG.E.U8 R44, desc[UR26][R44.64] ;  /* 0x0000001a2c2c7981 */ /* 0x000f62000c1e1100 */
[----:B------:R-:W-:-:S02]  /*0b90*/  LEA.HI.X.SX32 R61, R61, R3, 0x1, P1 ;  /* 0x000000033d3d7211 */ /* 0x000fc400008f0eff */
[-C--:B------:R-:W-:Y:S01]  /*0ba0*/  LEA.HI.X.SX32 R63, R63, R3.reuse, 0x1, P4 ;  /* 0x000000033f3f7211 */ /* 0x080fe200020f0eff */
[----:B------:R-:W5:Y:S01]  /*0bb0*/  LDG.E.U8 R46, desc[UR26][R46.64] ;  /* 0x0000001a2e2e7981 */ /* 0x000f62000c1e1100 */
[----:B------:R-:W-:Y:S01]  /*0bc0*/  LEA.HI.X.SX32 R65, R65, R3, 0x1, P3 ;  /* 0x0000000341417211 */ /* 0x000fe200018f0eff */
[----:B-1----:R-:W-:Y:S01]  /*0bd0*/  IMAD R6, R6, R75, RZ ;  /* 0x0000004b06067224 */ /* 0x002fe200078e02ff */
[----:B------:R-:W-:Y:S01]  /*0be0*/  LEA.HI.X.SX32 R3, R67, R3, 0x1, P6 ;  /* 0x0000000343037211 */ /* 0x000fe200030f0eff */
[----:B------:R-:W5:Y:S01]  /*0bf0*/  LDG.E.U8 R48, desc[UR26][R48.64] ;  /* 0x0000001a30307981 */ /* 0x000f62000c1e1100 */
[----:B------:R-:W-:Y:S02]  /*0c00*/  SHF.R.U32.HI R8, RZ, 0x5, R70 ;  /* 0x00000005ff087819 */ /* 0x000fe40000011646 */
[----:B------:R-:W-:Y:S01]  /*0c10*/  LOP3.LUT R5, R70, 0x1f, RZ, 0xc0, !PT ;  /* 0x0000001f46057812 */ /* 0x000fe200078ec0ff */
[----:B------:R0:W5:Y:S01]  /*0c20*/  LDG.E.U8 R9, desc[UR26][R2.64] ;  /* 0x0000001a02097981 */ /* 0x000162000c1e1100 */
[----:B------:R-:W-:-:S03]  /*0c30*/  R2UR UR21, R8 ;  /* 0x00000000081572ca */ /* 0x000fc600000e0000 */
[----:B--2---:R-:W-:Y:S01]  /*0c40*/  IMAD R5, R5, UR4, RZ ;  /* 0x0000000405057c24 */ /* 0x004fe2000f8e02ff */
[----:B------:R1:W5:Y:S01]  /*0c50*/  LDG.E.U8 R50, desc[UR26][R50.64] ;  /* 0x0000001a32327981 */ /* 0x000362000c1e1100 */
[----:B---3--:R-:W-:-:S03]  /*0c60*/  R2UR UR12, R68 ;  /* 0x00000000440c72ca */ /* 0x008fc600000e0000 */
[----:B------:R1:W5:Y:S01]  /*0c70*/  LDG.E.U8 R55, desc[UR26][R54.64] ;  /* 0x0000001a36377981 */ /* 0x000362000c1e1100 */
[C---:B0-----:R-:W-:Y:S01]  /*0c80*/  LEA R2, R75.reuse, R6, 0x2 ;  /* 0x000000064b027211 */ /* 0x041fe200078e10ff */
[----:B------:R-:W-:Y:S02]  /*0c90*/  IMAD R3, R74, UR13, RZ ;  /* 0x0000000d4a037c24 */ /* 0x000fe4000f8e02ff */
[----:B------:R1:W5:Y:S01]  /*0ca0*/  LDG.E.U8 R56, desc[UR26][R56.64] ;  /* 0x0000001a38387981 */ /* 0x000362000c1e1100 */
[----:B------:R-:W-:Y:S02]  /*0cb0*/  LEA R8, R75, R2, 0x2 ;  /* 0x000000024b087211 */ /* 0x000fe400078e10ff */
[----:B------:R-:W-:Y:S01]  /*0cc0*/  IADD3 R115, P1, P2, R5, R72, R3 ;  /* 0x0000004805737210 */ /* 0x000fe20007a3e003 */
[----:B------:R1:W5:Y:S01]  /*0cd0*/  LDG.E.U8 R59, desc[UR26][R58.64] ;  /* 0x0000001a3a3b7981 */ /* 0x000362000c1e1100 */
[----:B------:R-:W-:Y:S02]  /*0ce0*/  LEA R10, R75, R8, 0x2 ;  /* 0x000000084b0a7211 */ /* 0x000fe400078e10ff */
[----:B------:R-:W-:Y:S01]  /*0cf0*/  SHF.R.S32.HI R5, RZ, 0x1f, R5 ;  /* 0x0000001fff057819 */ /* 0x000fe20000011405 */
[----:B------:R1:W5:Y:S01]  /*0d00*/  LDG.E.U8 R60, desc[UR26][R60.64] ;  /* 0x0000001a3c3c7981 */ /* 0x000362000c1e1100 */
[----:B------:R-:W-:-:S02]  /*0d10*/  SHF.R.S32.HI R14, RZ, 0x1f, R3 ;  /* 0x0000001fff0e7819 */ /* 0x000fc40000011403 */
[----:B------:R-:W-:Y:S01]  /*0d20*/  LEA R12, R75, R10, 0x2 ;  /* 0x0000000a4b0c7211 */ /* 0x000fe200078e10ff */
[----:B------:R1:W5:Y:S01]  /*0d30*/  LDG.E.U8 R62, desc[UR26][R62.64] ;  /* 0x0000001a3e3e7981 */ /* 0x000362000c1e1100 */
[----:B------:R-:W-:Y:S01]  /*0d40*/  IADD3.X R19, PT, PT, R5, R73, R14, P1, P2 ;  /* 0x0000004905137210 */ /* 0x000fe20000fe440e */
[----:B------:R-:W-:Y:S01]  /*0d50*/  UIADD3 UR4, UPT, UPT, UR21, 0x1c, URZ ;  /* 0x0000001c15047890 */ /* 0x000fe2000fffe0ff */
[C---:B------:R-:W-:Y:S01]  /*0d60*/  IADD3 R142, P1, PT, R6.reuse, R115, RZ ;  /* 0x00000073068e7210 */ /* 0x040fe20007f3e0ff */
[----:B------:R1:W5:Y:S01]  /*0d70*/  LDG.E.U8 R64, desc[UR26][R64.64] ;  /* 0x0000001a40407981 */ /* 0x000362000c1e1100 */
[C---:B------:R-:W-:Y:S01]  /*0d80*/  LEA R14, R75.reuse, R12, 0x2 ;  /* 0x0000000c4b0e7211 */ /* 0x040fe200078e10ff */
[----:B------:R-:W-:Y:S01]  /*0d90*/  UIADD3 UR5, UPT, UPT, UR21, 0x3c, URZ ;  /* 0x0000003c15057890 */ /* 0x000fe2000fffe0ff */
[----:B------:R-:W-:Y:S02]  /*0da0*/  LEA.HI.X.SX32 R143, R6, R19, 0x1, P1 ;  /* 0x00000013068f7211 */ /* 0x000fe400008f0eff */
[----:B------:R-:W-:Y:S01]  /*0db0*/  IADD3 R140, P1, PT, R2, R115, RZ ;  /* 0x00000073028c7210 */ /* 0x000fe20007f3e0ff */
[C---:B------:R-:W-:Y:S01]  /*0dc0*/  IMAD R3, R75.reuse, UR4, RZ ;  /* 0x000000044b037c24 */ /* 0x040fe2000f8e02ff */
[----:B------:R-:W-:-:S02]  /*0dd0*/  LEA R6, R75, R14, 0x2 ;  /* 0x0000000e4b067211 */ /* 0x000fc400078e10ff */
[----:B------:R-:W-:Y:S01]  /*0de0*/  LEA.HI.X.SX32 R141, R2, R19, 0x1, P1 ;  /* 0x00000013028d7211 */ /* 0x000fe200008f0eff */
[C---:B------:R-:W-:Y:S01]  /*0df0*/  IMAD R5, R75.reuse, UR5, RZ ;  /* 0x000000054b057c24 */ /* 0x040fe2000f8e02ff */
[----:B------:R-:W-:Y:S02]  /*0e00*/  LEA R2, R75, R6, 0x3 ;  /* 0x000000064b027211 */ /* 0x000fe400078e18ff */
[-C--:B------:R-:W-:Y:S02]  /*0e10*/  IADD3 R128, P2, PT, R3, R115.reuse, RZ ;  /* 0x0000007303807210 */ /* 0x080fe40007f5e0ff */
[-C--:B------:R-:W-:Y:S02]  /*0e20*/  IADD3 R138, P1, PT, R8, R115.reuse, RZ ;  /* 0x00000073088a7210 */ /* 0x080fe40007f3e0ff */
[----:B------:R-:W-:Y:S02]  /*0e30*/  LEA R16, R75, R2, 0x2 ;  /* 0x000000024b107211 */ /* 0x000fe400078e10ff */
[----:B------:R-:W-:-:S02]  /*0e40*/  IADD3 R112, P3, PT, R5, R115, RZ ;  /* 0x0000007305707210 */ /* 0x000fc40007f7e0ff */
[----:B------:R-:W-:Y:S02]  /*0e50*/  LEA.HI.X.SX32 R129, R3, R19, 0x1, P2 ;  /* 0x0000001303817211 */ /* 0x000fe400010f0eff */
[----:B------:R-:W-:Y:S02]  /*0e60*/  IADD3 R136, P2, PT, R10, R115, RZ ;  /* 0x000000730a887210 */ /* 0x000fe40007f5e0ff */
[-C--:B------:R-:W-:Y:S02]  /*0e70*/  LEA.HI.X.SX32 R139, R8, R19.reuse, 0x1, P1 ;  /* 0x00000013088b7211 */ /* 0x080fe400008f0eff */
[----:B------:R-:W-:Y:S02]  /*0e80*/  LEA R8, R75, R16, 0x2 ;  /* 0x000000104b087211 */ /* 0x000fe400078e10ff */
[-C--:B------:R-:W-:Y:S02]  /*0e90*/  LEA.HI.X.SX32 R113, R5, R19.reuse, 0x1, P3 ;  /* 0x0000001305717211 */ /* 0x080fe400018f0eff */
[----:B------:R-:W-:-:S02]  /*0ea0*/  LEA.HI.X.SX32 R137, R10, R19, 0x1, P2 ;  /* 0x000000130a897211 */ /* 0x000fc400010f0eff */
[-C--:B------:R-:W-:Y:S02]  /*0eb0*/  IADD3 R130, P3, PT, R6, R115.reuse, RZ ;  /* 0x0000007306827210 */ /* 0x080fe40007f7e0ff */
[C---:B------:R-:W-:Y:S02]  /*0ec0*/  LEA R10, R75.reuse, R8, 0x2 ;  /* 0x000000084b0a7211 */ /* 0x040fe400078e10ff */
[----:B------:R-:W-:Y:S02]  /*0ed0*/  IADD3 R134, P1, PT, R12, R115, RZ ;  /* 0x000000730c867210 */ /* 0x000fe40007f3e0ff */
[----:B------:R-:W-:Y:S02]  /*0ee0*/  LEA.HI.X.SX32 R131, R6, R19, 0x1, P3 ;  /* 0x0000001306837211 */ /* 0x000fe400018f0eff */
[----:B------:R-:W-:Y:S02]  /*0ef0*/  LEA R6, R75, R10, 0x2 ;  /* 0x0000000a4b067211 */ /* 0x000fe400078e10ff */
[----:B------:R-:W-:-:S02]  /*0f00*/  IADD3 R132, P2, PT, R14, R115, RZ ;  /* 0x000000730e847210 */ /* 0x000fc40007f5e0ff */
[----:B------:R-:W-:Y:S02]  /*0f10*/  LEA.HI.X.SX32 R135, R12, R19, 0x1, P1 ;  /* 0x000000130c877211 */ /* 0x000fe400008f0eff */
[----:B------:R-:W-:Y:S02]  /*0f20*/  IADD3 R126, P1, PT, R2, R115, RZ ;  /* 0x00000073027e7210 */ /* 0x000fe40007f3e0ff */
[----:B------:R-:W-:Y:S02]  /*0f30*/  LEA R12, R75, R6, 0x2 ;  /* 0x000000064b0c7211 */ /* 0x000fe400078e10ff */
[----:B------:R-:W-:Y:S02]  /*0f40*/  LEA.HI.X.SX32 R133, R14, R19, 0x1, P2 ;  /* 0x000000130e857211 */ /* 0x000fe400010f0eff */
[-C--:B------:R-:W-:Y:S02]  /*0f50*/  IADD3 R124, P2, PT, R16, R115.reuse, RZ ;  /* 0x00000073107c7210 */ /* 0x080fe40007f5e0ff */
[----:B------:R-:W-:-:S02]  /*0f60*/  IADD3 R122, P3, PT, R8, R115, RZ ;  /* 0x00000073087a7210 */ /* 0x000fc40007f7e0ff */
[-C--:B------:R-:W-:Y:S02]  /*0f70*/  LEA.HI.X.SX32 R127, R2, R19.reuse, 0x1, P1 ;  /* 0x00000013027f7211 */ /* 0x080fe400008f0eff */
[----:B------:R-:W-:Y:S02]  /*0f80*/  LEA R2, R75, R12, 0x2 ;  /* 0x0000000c4b027211 */ /* 0x000fe400078e10ff */
[-C--:B------:R-:W-:Y:S02]  /*0f90*/  LEA.HI.X.SX32 R125, R16, R19.reuse, 0x1, P2 ;  /* 0x00000013107d7211 */ /* 0x080fe400010f0eff */
[----:B------:R-:W-:Y:S02]  /*0fa0*/  LEA.HI.X.SX32 R123, R8, R19, 0x1, P3 ;  /* 0x00000013087b7211 */ /* 0x000fe400018f0eff */
[-C--:B------:R-:W-:Y:S02]  /*0fb0*/  IADD3 R120, P1, PT, R10, R115.reuse, RZ ;  /* 0x000000730a787210 */ /* 0x080fe40007f3e0ff */
[----:B------:R-:W-:-:S02]  /*0fc0*/  IADD3 R118, P2, PT, R6, R115, RZ ;  /* 0x0000007306767210 */ /* 0x000fc40007f5e0ff */
[-C--:B------:R-:W-:Y:S02]  /*0fd0*/  IADD3 R116, P3, PT, R12, R115.reuse, RZ ;  /* 0x000000730c747210 */ /* 0x080fe40007f7e0ff */
[----:B------:R-:W-:Y:S02]  /*0fe0*/  IADD3 R114, P4, PT, R2, R115, RZ ;  /* 0x0000007302727210 */ /* 0x000fe40007f9e0ff */
[-C--:B------:R-:W-:Y:S02]  /*0ff0*/  LEA.HI.X.SX32 R121, R10, R19.reuse, 0x1, P1 ;  /* 0x000000130a797211 */ /* 0x080fe400008f0eff */
[-C--:B------:R-:W-:Y:S02]  /*1000*/  LEA.HI.X.SX32 R119, R6, R19.reuse, 0x1, P2 ;  /* 0x0000001306777211 */ /* 0x080fe400010f0eff */
[-C--:B------:R-:W-:Y:S02]  /*1010*/  LEA.HI.X.SX32 R117, R12, R19.reuse, 0x1, P3 ;  /* 0x000000130c757211 */ /* 0x080fe400018f0eff */
[----:B------:R-:W-:-:S02]  /*1020*/  LEA.HI.X.SX32 R115, R2, R19, 0x1, P4 ;  /* 0x0000001302737211 */ /* 0x000fc400020f0eff */
[----:B------:R-:W-:Y:S01]  /*1030*/  LOP3.LUT R68, R69, 0x10, RZ, 0x3c, !PT ;  /* 0x0000001045447812 */ /* 0x000fe200078e3cff */
[----:B-1----:R-:W-:Y:S06]  /*1040*/  @P0 BRA `(.L_x_5) ;  /* 0x0000000000180947 */ /* 0x002fec0003800000 */
[----:B------:R-:W-:Y:S01]  /*1050*/  ELECT P1, URZ, PT ;  /* 0x0000000000ff782f */ /* 0x000fe20003820000 */
[----:B------:R-:W-:Y:S01]  /*1060*/  HFMA2 R2, -RZ, RZ, 0, 5.9604644775390625e-08 ;  /* 0x00000001ff027431 */ /* 0x000fe200000001ff */
[----:B------:R-:W-:Y:S01]  /*1070*/  UMOV UR4, 0x40 ;  /* 0x0000004000047882 */ /* 0x000fe20000000000 */
[----:B------:R-:W-:Y:S01]  /*1080*/  UVIRTCOUNT.DEALLOC.SMPOOL 0x80 ;  /* 0x000000800000784c */ /* 0x000fe20000000000 */
[----:B------:R-:W-:-:S09]  /*1090*/  ULEA UR4, UR6, UR4, 0x18 ;  /* 0x0000000406047291 */ /* 0x000fd2000f8ec0ff */
[----:B------:R0:W-:Y:S03]  /*10a0*/  @P1 STS.U8 [UR4], R2 ;  /* 0x00000002ff001988 */ /* 0x0001e60008000004 */
.L_x_5:
[----:B------:R-:W-:Y:S01]  /*10b0*/  USHF.L.U32 UR4, UR21, 0x15, URZ ;  /* 0x0000001515047899 */ /* 0x000fe200080006ff */
[C---:B------:R-:W-:Y:S01]  /*10c0*/  LOP3.LUT R3, R69.reuse, 0x20, RZ, 0x3c, !PT ;  /* 0x0000002045037812 */ /* 0x040fe200078e3cff */
[----:B-----5:R-:W-:Y:S01]  /*10d0*/  STS.U8 [R69+UR14+0x2400], R20 ;  /* 0x0024001445007988 */ /* 0x020fe2000800000e */
[C---:B0-----:R-:W-:Y:S01]  /*10e0*/  LOP3.LUT R2, R69.reuse, 0x30, RZ, 0x3c, !PT ;  /* 0x0000003045027812 */ /* 0x041fe200078e3cff */
[----:B------:R-:W-:Y:S01]  /*10f0*/  ULOP3.LUT UR4, UR4, 0x600000, URZ, 0xc0, !UPT ;  /* 0x0060000004047892 */ /* 0x000fe2000f8ec0ff */
[----:B------:R-:W-:Y:S01]  /*1100*/  LOP3.LUT R5, R69, 0x40, RZ, 0x3c, !PT ;  /* 0x0000004045057812 */ /* 0x000fe200078e3cff */
[----:B------:R-:W-:Y:S01]  /*1110*/  STS.U8 [R69+UR14+0x2800], R36 ;  /* 0x0028002445007988 */ /* 0x000fe2000800000e */
[----:B------:R-:W-:Y:S01]  /*1120*/  LOP3.LUT P1, RZ, R70, 0x7f, RZ, 0xc0, !PT ;  /* 0x0000007f46ff7812 */ /* 0x000fe2000782c0ff */
[----:B------:R-:W-:Y:S01]  /*1130*/  UIADD3 UR15, UPT, UPT, UR12, UR4, URZ ;  /* 0x000000040c0f7290 */ /* 0x000fe2000fffe0ff */
[----:B------:R-:W-:Y:S01]  /*1140*/  PRMT R6, RZ, 0x7610, R6 ;  /* 0x00007610ff067816 */ /* 0x000fe20000000006 */
[----:B------:R-:W-:Y:S01]  /*1150*/  STS.U8 [R69+UR14+0x2c00], R52 ;  /* 0x002c003445007988 */ /* 0x000fe2000800000e */
[----:B------:R-:W-:Y:S01]  /*1160*/  UMOV UR5, 0x1 ;  /* 0x0000000100057882 */ /* 0x000fe20000000000 */
[----:B------:R-:W-:-:S02]  /*1170*/  UIADD3 UR16, UPT, UPT, UR14, 0x4800, URZ ;  /* 0x000048000e107890 */ /* 0x000fc4000fffe0ff */
[----:B------:R0:W-:Y:S01]  /*1180*/  STS.U8 [R69+UR14+0x2000], R4 ;  /* 0x0020000445007988 */ /* 0x0001e2000800000e */
[----:B------:R-:W1:Y:S01]  /*1190*/  LDCU UR17, c[0x0][0x3f0] ;  /* 0x00007e00ff1177ac */ /* 0x000e620008000800 */
[----:B------:R-:W-:Y:S01]  /*11a0*/  PRMT R8, RZ, 0x7610, R8 ;  /* 0x00007610ff087816 */ /* 0x000fe20000000008 */
[----:B------:R-:W2:Y:S01]  /*11b0*/  LDC R71, c[0x0][0x3d8] ;  /* 0x0000f600ff477b82 */ /* 0x000ea20000000800 */
[----:B------:R3:W-:Y:S01]  /*11c0*/  STS.U8 [R68+UR14+0x2080], R7 ;  /* 0x0020800744007988 */ /* 0x0007e2000800000e */
[----:B------:R-:W-:Y:S01]  /*11d0*/  PRMT R10, RZ, 0x7610, R10 ;  /* 0x00007610ff0a7816 */ /* 0x000fe2000000000a */
[----:B------:R-:W-:Y:S01]  /*11e0*/  VOTEU.ALL UP0, P1 ;  /* 0x0000000000ff7886 */ /* 0x000fe20000800000 */
[----:B------:R-:W-:Y:S01]  /*11f0*/  VOTEU.ALL UP1, P1 ;  /* 0x0000000000ff7886 */ /* 0x000fe20000820000 */
[----:B------:R-:W-:Y:S01]  /*1200*/  STS.U8 [R68+UR14+0x2480], R23 ;  /* 0x0024801744007988 */ /* 0x000fe2000800000e */
[----:B------:R-:W-:Y:S01]  /*1210*/  PRMT R12, RZ, 0x7610, R12 ;  /* 0x00007610ff0c7816 */ /* 0x000fe2000000000c */
[----:B------:R-:W4:Y:S01]  /*1220*/  LDCU.64 UR10, c[0x0][0x3d0] ;  /* 0x00007a00ff0a77ac */ /* 0x000f220008000a00 */
[----:B------:R-:W-:-:S04]  /*1230*/  @!UP0 UIADD3 UR6, UPT, UPT, -UR5, 0x100000, URZ ;  /* 0x0010000005068890 */ /* 0x000fc8000fffe1ff */
[----:B------:R-:W-:Y:S02]  /*1240*/  @!UP0 USHF.L.U32 UR7, UR6, 0xb, URZ ;  /* 0x0000000b06078899 */ /* 0x000fe400080006ff */
[----:B------:R-:W-:Y:S01]  /*1250*/  @!UP0 USHF.L.U32 UR6, UR6, 0x1, URZ ;  /* 0x0000000106068899 */ /* 0x000fe200080006ff */
[----:B------:R-:W-:Y:S01]  /*1260*/  STS.U8 [R68+UR14+0x2880], R39 ;  /* 0x0028802744007988 */ /* 0x000fe2000800000e */
[----:B0-----:R-:W-:Y:S01]  /*1270*/  PRMT R4, RZ, 0x7610, R4 ;  /* 0x00007610ff047816 */ /* 0x001fe20000000004 */
[----:B------:R-:W0:Y:S01]  /*1280*/  LDC.64 R84, c[0x0][0x390] ;  /* 0x0000e400ff547b82 */ /* 0x000e220000000a00 */
[----:B---3--:R-:W-:Y:S01]  /*1290*/  LOP3.LUT R7, R69, 0x50, RZ, 0x3c, !PT ;  /* 0x0000005045077812 */ /* 0x008fe200078e3cff */
[----:B------:R-:W-:Y:S01]  /*12a0*/  STS.U8 [R68+UR14+0x2c80], R55 ;  /* 0x002c803744007988 */ /* 0x000fe2000800000e */
[----:B-1----:R-:W-:-:S03]  /*12b0*/  ISETP.LT.AND P2, PT, RZ, UR17, PT ;  /* 0x00000011ff007c0c */ /* 0x002fc6000bf41270 */
[----:B------:R-:W-:Y:S04]  /*12c0*/  STS.U8 [R3+UR14+0x2100], R66 ;  /* 0x0021004203007988 */ /* 0x000fe8000800000e */
[----:B------:R-:W-:Y:S04]  /*12d0*/  STS.U8 [R3+UR14+0x2500], R24 ;  /* 0x0025001803007988 */ /* 0x000fe8000800000e */
[----:B------:R-:W-:Y:S04]  /*12e0*/  STS.U8 [R3+UR14+0x2900], R40 ;  /* 0x0029002803007988 */ /* 0x000fe8000800000e */
[----:B------:R-:W-:Y:S04]  /*12f0*/  STS.U8 [R3+UR14+0x2d00], R56 ;  /* 0x002d003803007988 */ /* 0x000fe8000800000e */
[----:B------:R1:W-:Y:S04]  /*1300*/  STS.U8 [R2+UR14+0x2180], R11 ;  /* 0x0021800b02007988 */ /* 0x0003e8000800000e */
[----:B------:R-:W-:Y:S04]  /*1310*/  STS.U8 [R2+UR14+0x2580], R27 ;  /* 0x0025801b02007988 */ /* 0x000fe8000800000e */
[----:B------:R-:W-:Y:S01]  /*1320*/  STS.U8 [R2+UR14+0x2980], R43 ;  /* 0x0029802b02007988 */ /* 0x000fe2000800000e */
[----:B-1----:R-:W-:-:S03]  /*1330*/  LOP3.LUT R11, R69, 0x60, RZ, 0x3c, !PT ;  /* 0x00000060450b7812 */ /* 0x002fc600078e3cff */
        /* <DEDUP_REMOVED lines=12> */
[----:B------:R-:W-:Y:S04]  /*1400*/  STS.U8 [R11+UR14+0x2b00], R48 ;  /* 0x002b00300b007988 */ /* 0x000fe8000800000e */
[----:B------:R-:W-:Y:S04]  /*1410*/  STS.U8 [R11+UR14+0x2f00], R64 ;  /* 0x002f00400b007988 */ /* 0x000fe8000800000e */
[----:B------:R1:W-:Y:S04]  /*1420*/  STS.U8 [R5+UR14+0x2380], R18 ;  /* 0x0023801205007988 */ /* 0x0003e8000800000e */
[----:B------:R-:W-:Y:S04]  /*1430*/  STS.U8 [R5+UR14+0x2780], R34 ;  /* 0x0027802205007988 */ /* 0x000fe8000800000e */
[----:B------:R-:W-:Y:S04]  /*1440*/  STS.U8 [R5+UR14+0x2b80], R50 ;  /* 0x002b803205007988 */ /* 0x000fe8000800000e */
[----:B------:R3:W-:Y:S01]  /*1450*/  STS.U8 [R5+UR14+0x2f80], R9 ;  /* 0x002f800905007988 */ /* 0x0007e2000800000e */
[----:B------:R-:W-:Y:S01]  /*1460*/  STTM.x32 tmem[UR15], RZ ;  /* 0x000000ff000079ed */ /* 0x000fe200082c000f */
[----:B------:R-:W0:Y:S02]  /*1470*/  FENCE.VIEW.ASYNC.T ;  /* 0x00000000000073c6 */ /* 0x000e240000000200 */
[----:B0-----:R-:W-:Y:S01]  /*1480*/  BAR.SYNC.DEFER_BLOCKING 0x0 ;  /* 0x0000000000007b1d */ /* 0x001fe20000010000 */
[----:B------:R-:W-:-:S05]  /*1490*/  PRMT R14, RZ, 0x7610, R14 ;  /* 0x00007610ff0e7816 */ /* 0x000fca000000000e */
[----:B------:R-:W0:Y:S02]  /*14a0*/  FENCE.VIEW.ASYNC.S ;  /* 0x00000000000073c6 */ /* 0x000e240000000000 */
[----:B0-----:R0:W0:Y:S02]  /*14b0*/  @!UP1 SYNCS.EXCH.64 URZ, [UR16], UR6 ;  /* 0x0000000610ff95b2 */ /* 0x0010240008000100 */
[----:B0-----:R-:W-:Y:S01]  /*14c0*/  BAR.SYNC.DEFER_BLOCKING 0x0 ;  /* 0x0000000000007b1d */ /* 0x001fe20000010000 */
[----:B------:R-:W-:Y:S02]  /*14d0*/  PRMT R16, RZ, 0x7610, R16 ;  /* 0x00007610ff107816 */ /* 0x000fe40000000010 */
[----:B-1----:R-:W-:Y:S02]  /*14e0*/  PRMT R18, RZ, 0x7610, R18 ;  /* 0x00007610ff127816 */ /* 0x002fe40000000012 */
[----:B---3--:R-:W-:Y:S02]  /*14f0*/  PRMT R5, RZ, 0x7610, R5 ;  /* 0x00007610ff057816 */ /* 0x008fe40000000005 */
[----:B------:R-:W-:-:S02]  /*1500*/  PRMT R7, RZ, 0x7610, R7 ;  /* 0x00007610ff077816 */ /* 0x000fc40000000007 */
[----:B------:R-:W-:Y:S02]  /*1510*/  PRMT R9, RZ, 0x7610, R9 ;  /* 0x00007610ff097816 */ /* 0x000fe40000000009 */
[----:B------:R-:W-:Y:S02]  /*1520*/  PRMT R11, RZ, 0x7610, R11 ;  /* 0x00007610ff0b7816 */ /* 0x000fe4000000000b */
[----:B------:R-:W-:Y:S02]  /*1530*/  PRMT R13, RZ, 0x7610, R13 ;  /* 0x00007610ff0d7816 */ /* 0x000fe4000000000d */
[----:B------:R-:W-:Y:S02]  /*1540*/  PRMT R15, RZ, 0x7610, R15 ;  /* 0x00007610ff0f7816 */ /* 0x000fe4000000000f */
[----:B------:R-:W-:Y:S02]  /*1550*/  PRMT R17, RZ, 0x7610, R17 ;  /* 0x00007610ff117816 */ /* 0x000fe40000000011 */
[----:B------:R-:W-:Y:S01]  /*1560*/  PRMT R19, RZ, 0x7610, R19 ;  /* 0x00007610ff137816 */ /* 0x000fe20000000013 */
[----:B------:R-:W3:Y:S04]  /*1570*/  @P2 LDG.E.U8 R4, desc[UR26][R142.64] ;  /* 0x0000001a8e042981 */ /* 0x000ee8000c1e1100 */
[----:B------:R-:W2:Y:S04]  /*1580*/  @P2 LDG.E.U8 R6, desc[UR26][R138.64] ;  /* 0x0000001a8a062981 */ /* 0x000ea8000c1e1100 */
[----:B------:R-:W4:Y:S04]  /*1590*/  @P2 LDG.E.U8 R8, desc[UR26][R134.64] ;  /* 0x0000001a86082981 */ /* 0x000f28000c1e1100 */
        /* <DEDUP_REMOVED lines=12> */
[----:B------:R-:W4:Y:S01]  /*1660*/  @P2 LDG.E.U8 R19, desc[UR26][R112.64] ;  /* 0x0000001a70132981 */ /* 0x000f22000c1e1100 */
[----:B------:R-:W-:-:S04]  /*1670*/  @!UP0 UIADD3 UR6, UPT, UPT, -UR5, 0x100000, URZ ;  /* 0x0010000005068890 */ /* 0x000fc8000fffe1ff */
[----:B------:R-:W-:Y:S02]  /*1680*/  @!UP0 USHF.L.U32 UR7, UR6, 0xb, URZ ;  /* 0x0000000b06078899 */ /* 0x000fe400080006ff */
[----:B------:R-:W-:Y:S01]  /*1690*/  @!UP0 USHF.L.U32 UR6, UR6, 0x1, URZ ;  /* 0x0000000106068899 */ /* 0x000fe200080006ff */
[----:B------:R-:W-:Y:S01]  /*16a0*/  VOTEU.ALL UP1, P1 ;  /* 0x0000000000ff7886 */ /* 0x000fe20000820000 */
[----:B------:R-:W-:-:S04]  /*16b0*/  @!UP0 UIADD3 UR4, UPT, UPT, -UR5, 0x100000, URZ ;  /* 0x0010000005048890 */ /* 0x000fc8000fffe1ff */
[----:B------:R-:W-:Y:S02]  /*16c0*/  @!UP0 USHF.L.U32 UR5, UR4, 0xb, URZ ;  /* 0x0000000b04058899 */ /* 0x000fe400080006ff */
[----:B------:R-:W-:Y:S02]  /*16d0*/  @!UP0 USHF.L.U32 UR4, UR4, 0x1, URZ ;  /* 0x0000000104048899 */ /* 0x000fe400080006ff */
[----:B------:R-:W-:Y:S01]  /*16e0*/  UIADD3 UR20, UPT, UPT, UR14, 0x3800, URZ ;  /* 0x000038000e147890 */ /* 0x000fe2000fffe0ff */
[----:B------:R-:W-:Y:S01]  /*16f0*/  ISETP.EQ.U32.AND P3, PT, RZ, UR21, P2 ;  /* 0x00000015ff007c0c */ /* 0x000fe20009762070 */
[----:B------:R-:W-:Y:S01]  /*1700*/  UIADD3 UR31, UPT, UPT, UR12, 0x20, URZ ;  /* 0x000000200c1f7890 */ /* 0x000fe2000fffe0ff */
[----:B------:R-:W-:Y:S01]  /*1710*/  SHF.R.U32.HI R20, RZ, 0x6, R70 ;  /* 0x00000006ff147819 */ /* 0x000fe20000011646 */
[----:B------:R0:W1:Y:S01]  /*1720*/  @!UP1 SYNCS.EXCH.64 URZ, [UR14+0x4808], UR6 ;  /* 0x004808060eff95b2 */ /* 0x0000620008000100 */
[----:B------:R-:W-:Y:S01]  /*1730*/  VOTEU.ALL UP1, P1 ;  /* 0x0000000000ff7886 */ /* 0x000fe20000820000 */
[----:B---3--:R3:W-:Y:S04]  /*1740*/  STS.U8 [R69+UR14+0x3000], R4 ;  /* 0x0030000445007988 */ /* 0x0087e8000800000e */
[----:B--2---:R0:W-:Y:S04]  /*1750*/  STS.U8 [R69+UR14+0x3100], R6 ;  /* 0x0031000645007988 */ /* 0x0041e8000800000e */
[----:B----4-:R0:W-:Y:S01]  /*1760*/  STS.U8 [R69+UR14+0x3200], R8 ;  /* 0x0032000845007988 */ /* 0x0101e2000800000e */
[----:B---3--:R-:W-:-:S03]  /*1770*/  SGXT.U32 R4, R20, 0x1 ;  /* 0x000000011404781a */ /* 0x008fc60000000000 */
[----:B------:R0:W-:Y:S02]  /*1780*/  STS.U8 [R69+UR14+0x3300], R10 ;  /* 0x0033000a45007988 */ /* 0x0001e4000800000e */
[----:B------:R-:W-:Y:S02]  /*1790*/  IMAD R79, R4, R71, RZ ;  /* 0x00000047044f7224 */ /* 0x000fe400078e02ff */
[----:B------:R0:W-:Y:S04]  /*17a0*/  STS.U8 [R69+UR14+0x3400], R12 ;  /* 0x0034000c45007988 */ /* 0x0001e8000800000e */
[----:B------:R0:W-:Y:S01]  /*17b0*/  STS.U8 [R69+UR14+0x3500], R14 ;  /* 0x0035000e45007988 */ /* 0x0001e2000800000e */
[----:B------:R-:W-:-:S03]  /*17c0*/  LEA R81, R71, R79, 0x1 ;  /* 0x0000004f47517211 */ /* 0x000fc600078e08ff */
[----:B------:R0:W-:Y:S04]  /*17d0*/  STS.U8 [R69+UR14+0x3600], R16 ;  /* 0x0036001045007988 */ /* 0x0001e8000800000e */
        /* <DEDUP_REMOVED lines=8> */
[----:B------:R0:W-:Y:S01]  /*1860*/  STS.U8 [R68+UR14+0x3780], R19 ;  /* 0x0037801344007988 */ /* 0x0001e2000800000e */
[----:B-1----:R1:W-:Y:S06]  /*1870*/  MEMBAR.ALL.CTA ;  /* 0x0000000000007992 */ /* 0x0023ec0000008000 */
[----:B-1----:R-:W-:Y:S04]  /*1880*/  FENCE.VIEW.ASYNC.S ;  /* 0x00000000000073c6 */ /* 0x002fe80000000000 */
[----:B------:R-:W1:Y:S02]  /*1890*/  FENCE.VIEW.ASYNC.S ;  /* 0x00000000000073c6 */ /* 0x000e640000000000 */
[----:B-1----:R0:W1:Y:S02]  /*18a0*/  @!UP1 SYNCS.EXCH.64 URZ, [UR14+0x3800], UR4 ;  /* 0x003800040eff95b2 */ /* 0x0020640008000100 */
[----:B-1----:R-:W-:Y:S06]  /*18b0*/  BAR.SYNC.DEFER_BLOCKING 0x0 ;  /* 0x0000000000007b1d */ /* 0x002fec0000010000 */
[----:B0-----:R-:W-:Y:S05]  /*18c0*/  @!P3 BRA `(.L_x_6) ;  /* 0x000000000040b947 */ /* 0x001fea0003800000 */
[----:B------:R-:W-:Y:S02]  /*18d0*/  UIADD3 UR4, UPT, UPT, UR14, 0x2000, URZ ;  /* 0x000020000e047890 */ /* 0x000fe4000fffe0ff */
[----:B------:R-:W-:Y:S02]  /*18e0*/  UIADD3 UR5, UPT, UPT, UR14, 0x3000, URZ ;  /* 0x000030000e057890 */ /* 0x000fe4000fffe0ff */
[----:B------:R-:W-:Y:S02]  /*18f0*/  USHF.R.U32.HI UR4, URZ, 0x4, UR4 ;  /* 0x00000004ff047899 */ /* 0x000fe40008011604 */
[----:B------:R-:W-:Y:S02]  /*1900*/  USHF.R.U32.HI UR5, URZ, 0x4, UR5 ;  /* 0x00000004ff057899 */ /* 0x000fe40008011605 */
[----:B------:R-:W-:Y:S02]  /*1910*/  USGXT.U32 UR6, UR4, 0xe ;  /* 0x0000000e0406789a */ /* 0x000fe40008000000 */
[----:B------:R-:W-:Y:S01]  /*1920*/  USGXT.U32 UR8, UR5, 0xe ;  /* 0x0000000e0508789a */ /* 0x000fe20008000000 */
[----:B------:R-:W-:-:S02]  /*1930*/  UMOV UR4, UR20 ;  /* 0x0000001400047c82 */ /* 0x000fc40008000000 */
[----:B------:R-:W-:Y:S01]  /*1940*/  UMOV UR5, URZ ;  /* 0x000000ff00057c82 */ /* 0x000fe20008000000 */
[----:B------:R-:W-:Y:S01]  /*1950*/  UMOV UR18, 0x0 ;  /* 0x0000000000127882 */ /* 0x000fe20000000000 */
[----:B------:R-:W-:Y:S01]  /*1960*/  UMOV UR19, 0x8108010 ;  /* 0x0810801000137882 */ /* 0x000fe20000000000 */
[----:B------:R-:W-:Y:S01]  /*1970*/  UMOV UR7, 0x40004040 ;  /* 0x4000404000077882 */ /* 0x000fe20000000000 */
[----:B------:R-:W-:Y:S01]  /*1980*/  UMOV UR9, 0xc0004010 ;  /* 0xc000401000097882 */ /* 0x000fe20000000000 */
[----:B------:R-:W-:Y:S01]  /*1990*/  UMOV UR4, UR4 ;  /* 0x0000000400047c82 */ /* 0x000fe20008000000 */
[----:B------:R0:W-:Y:S01]  /*19a0*/  UTCQMMA gdesc[UR6], gdesc[UR8], tmem[UR31], tmem[UR18], idesc[UR19], !UPT ;  /* 0x00ff1208060075ea */ /* 0x0001e2000f80031f */
[----:B------:R0:W-:Y:S01]  /*19b0*/  UTCBAR [UR4], URZ ;  /* 0x000000ff040073e9 */ /* 0x0001e200080000ff */
[----:B------:R-:W-:Y:S02]  /*19c0*/  NOP ;  /* 0x0000000000007918 */ /* 0x000fe40000000000 */
.L_x_6:
[----:B------:R-:W-:Y:S05]  /*19d0*/  @!P2 BRA `(.L_x_7) ;  /* 0x000000000008a947 */ /* 0x000fea0003800000 */
[----:B------:R-:W1:Y:S02]  /*19e0*/  SYNCS.PHASECHK.TRANS64.TRYWAIT P4, [UR14+0x3800], RZ ;  /* 0x003800ffff0075a7 */ /* 0x000e64000808110e */
[----:B-1----:R-:W-:Y:S05]  /*19f0*/  @!P4 BRA `(.L_x_8) ;  /* 0x000000640044c947 */ /* 0x002fea0003800000 */
.L_x_7:
[----:B------:R-:W-:Y:S01]  /*1a00*/  BAR.SYNC.DEFER_BLOCKING 0x0 ;  /* 0x0000000000007b1d */ /* 0x000fe20000010000 */
[----:B------:R-:W-:Y:S01]  /*1a10*/  LOP3.LUT R72, R70, 0x3f, RZ, 0xc0, !PT ;  /* 0x0000003f46487812 */ /* 0x000fe200078ec0ff */
[----:B------:R-:W-:Y:S01]  /*1a20*/  UIMAD UR10, UR13, UR10, URZ ;  /* 0x0000000a0d0a72a4 */ /* 0x000fe2000f8e02ff */
[C---:B------:R-:W-:Y:S02]  /*1a30*/  LEA R87, R71.reuse, R81, 0x1 ;  /* 0x0000005147577211 */ /* 0x040fe400078e08ff */
[----:B------:R-:W-:Y:S01]  /*1a40*/  PRMT R146, RZ, 0x7610, R146 ;  /* 0x00007610ff927816 */ /* 0x000fe20000000092 */
[----:B------:R-:W1:Y:S01]  /*1a50*/  LDCU UR5, c[0x0][0x3a8] ;  /* 0x00007500ff0577ac */ /* 0x000e620008000800 */
[----:B------:R-:W-:Y:S01]  /*1a60*/  IMAD R77, R72, UR11, RZ ;  /* 0x0000000b484d7c24 */ /* 0x000fe2000f8e02ff */
[----:B------:R-:W1:Y:S01]  /*1a70*/  LDTM.x64 R4, tmem[UR15+0x20] ;  /* 0x0000200f000479ee */ /* 0x000e620008340000 */
[----:B------:R-:W-:Y:S01]  /*1a80*/  LEA R73, R71, R87, 0x1 ;  /* 0x0000005747497211 */ /* 0x000fe200078e08ff */
[----:B0-----:R-:W-:-:S02]  /*1a90*/  USHF.R.S32.HI UR4, URZ, 0x1f, UR10 ;  /* 0x0000001fff047899 */ /* 0x001fc4000801140a */
[----:B------:R-:W-:Y:S02]  /*1aa0*/  IADD3 R76, P4, P5, R77, UR10, R84 ;  /* 0x0000000a4d4c7c10 */ /* 0x000fe4000fd9e054 */
[----:B------:R-:W-:Y:S02]  /*1ab0*/  SHF.R.S32.HI R74, RZ, 0x1f, R77 ;  /* 0x0000001fff4a7819 */ /* 0x000fe4000001144d */
[C---:B------:R-:W-:Y:S02]  /*1ac0*/  LEA R83, R71.reuse, R73, 0x1 ;  /* 0x0000004947537211 */ /* 0x040fe400078e08ff */
[----:B------:R-:W-:Y:S02]  /*1ad0*/  IADD3.X R74, PT, PT, R74, UR4, R85, P4, P5 ;  /* 0x000000044a4a7c10 */ /* 0x000fe4000a7ea455 */
[----:B------:R-:W-:Y:S02]  /*1ae0*/  LEA R89, R71, R83, 0x1 ;  /* 0x0000005347597211 */ /* 0x000fe400078e08ff */
[----:B------:R-:W-:-:S02]  /*1af0*/  IADD3 R110, P4, PT, R79, R76, RZ ;  /* 0x0000004c4f6e7210 */ /* 0x000fc40007f9e0ff */
[----:B------:R-:W-:Y:S01]  /*1b00*/  LEA R93, R71, R89, 0x1 ;  /* 0x00000059475d7211 */ /* 0x000fe200078e08ff */
[----:B------:R-:W0:Y:S01]  /*1b10*/  @!P1 SYNCS.CCTL.IV [UR14+0x3800] ;  /* 0x00380000ff0099b1 */ /* 0x000e22000800000e */
[----:B------:R-:W-:Y:S01]  /*1b20*/  LEA.HI.X.SX32 R111, R79, R74, 0x1, P4 ;  /* 0x0000004a4f6f7211 */ /* 0x000fe200020f0eff */
[----:B------:R-:W-:Y:S01]  /*1b30*/  NOP ;  /* 0x0000000000007918 */ /* 0x000fe20000000000 */
[----:B------:R-:W-:Y:S02]  /*1b40*/  LEA R91, R71, R93, 0x2 ;  /* 0x0000005d475b7211 */ /* 0x000fe400078e10ff */
[----:B------:R-:W-:Y:S01]  /*1b50*/  IADD3 R102, P4, PT, R83, R76, RZ ;  /* 0x0000004c53667210 */ /* 0x000fe20007f9e0ff */
[----:B------:R-:W0:Y:S01]  /*1b60*/  @P2 LDG.E.U8 R146, desc[UR26][R110.64] ;  /* 0x0000001a6e922981 */ /* 0x000e22000c1e1100 */
[----:B-1----:R-:W-:Y:S01]  /*1b70*/  FMUL R77, R4, UR5 ;  /* 0x00000005044d7c20 */ /* 0x002fe20008400000 */
[----:B------:R-:W-:Y:S01]  /*1b80*/  FMUL R72, R5, UR5 ;  /* 0x0000000505487c20 */ /* 0x000fe20008400000 */
[----:B------:R-:W-:Y:S01]  /*1b90*/  FMUL R78, R6, UR5 ;  /* 0x00000005064e7c20 */ /* 0x000fe20008400000 */
[----:B------:R-:W-:Y:S01]  /*1ba0*/  FMUL R154, R7, UR5 ;  /* 0x00000005079a7c20 */ /* 0x000fe20008400000 */
[----:B------:R-:W-:Y:S01]  /*1bb0*/  FMUL R147, R8, UR5 ;  /* 0x0000000508937c20 */ /* 0x000fe20008400000 */
[----:B------:R-:W-:-:S02]  /*1bc0*/  LEA R79, R71, R91, 0x1 ;  /* 0x0000005b474f7211 */ /* 0x000fc400078e08ff */
[----:B------:R-:W-:Y:S02]  /*1bd0*/  FMNMX3 R77, R77, R72, R78, !PT ;  /* 0x000000484d4d7276 */ /* 0x000fe4000780004e */
[----:B------:R-:W-:Y:S02]  /*1be0*/  LEA R95, R71, R79, 0x1 ;  /* 0x0000004f475f7211 */ /* 0x000fe400078e08ff */
[----:B------:R-:W-:Y:S01]  /*1bf0*/  FMNMX3 R147, R77, R154, R147, !PT ;  /* 0x0000009a4d937276 */ /* 0x000fe20007800093 */
[----:B------:R-:W-:Y:S01]  /*1c00*/  FMUL R77, R9, UR5 ;  /* 0x00000005094d7c20 */ /* 0x000fe20008400000 */
[----:B------:R-:W-:-:S05]  /*1c10*/  FMUL R154, R10, UR5 ;  /* 0x000000050a9a7c20 */ /* 0x000fca0008400000 */
        /* <DEDUP_REMOVED lines=65> */
[----:B------:R-:W-:Y:S01]  /*2030*/  FMUL R147, R54, UR5 ;  /* 0x0000000536937c20 */ /* 0x000fe20008400000 */
[----:B------:R-:W-:Y:S02]  /*2040*/  LEA.HI.X.SX32 R103, R83, R74, 0x1, P4 ;  /* 0x0000004a53677211 */ /* 0x000fe400020f0eff */
[----:B------:R-:W-:Y:S02]  /*2050*/  IADD3 R108, P4, PT, R81, R76, RZ ;  /* 0x0000004c516c7210 */ /* 0x000fe40007f9e0ff */
[----:B------:R-:W-:Y:S01]  /*2060*/  FMNMX3 R147, R77, R154, R147, !PT ;  /* 0x0000009a4d937276 */ /* 0x000fe20007800093 */
[----:B------:R-:W-:Y:S01]  /*2070*/  FMUL R77, R55, UR5 ;  /* 0x00000005374d7c20 */ /* 0x000fe20008400000 */
[----:B------:R-:W-:Y:S01]  /*2080*/  FMUL R154, R56, UR5 ;  /* 0x00000005389a7c20 */ /* 0x000fe20008400000 */
[----:B------:R-:W-:-:S02]  /*2090*/  LEA R85, R71, R95, 0x1 ;  /* 0x0000005f47557211 */ /* 0x000fc400078e08ff */
[----:B------:R-:W-:Y:S02]  /*20a0*/  IADD3 R90, P5, PT, R91, R76, RZ ;  /* 0x0000004c5b5a7210 */ /* 0x000fe40007fbe0ff */
[----:B------:R-:W-:Y:S02]  /*20b0*/  LEA.HI.X.SX32 R109, R81, R74, 0x1, P4 ;  /* 0x0000004a516d7211 */ /* 0x000fe400020f0eff */
[----:B------:R-:W-:Y:S02]  /*20c0*/  LEA R97, R71, R85, 0x1 ;  /* 0x0000005547617211 */ /* 0x000fe400078e08ff */
[----:B------:R-:W-:Y:S02]  /*20d0*/  IADD3 R100, P4, PT, R89, R76, RZ ;  /* 0x0000004c59647210 */ /* 0x000fe40007f9e0ff */
[----:B------:R-:W-:Y:S01]  /*20e0*/  FMNMX3 R147, R147, R77, R154, !PT ;  /* 0x0000004d93937276 */ /* 0x000fe2000780009a */
[----:B------:R-:W-:Y:S01]  /*20f0*/  FMUL R77, R57, UR5 ;  /* 0x00000005394d7c20 */ /* 0x000fe20008400000 */
[----:B------:R-:W-:Y:S01]  /*2100*/  FMUL R154, R58, UR5 ;  /* 0x000000053a9a7c20 */ /* 0x000fe20008400000 */
[----:B------:R-:W-:-:S02]  /*2110*/  LEA.HI.X.SX32 R91, R91, R74, 0x1, P5 ;  /* 0x0000004a5b5b7211 */ /* 0x000fc400028f0eff */
[----:B------:R-:W-:Y:S02]  /*2120*/  IADD3 R82, P5, PT, R97, R76, RZ ;  /* 0x0000004c61527210 */ /* 0x000fe40007fbe0ff */
[----:B------:R-:W-:Y:S02]  /*2130*/  LEA.HI.X.SX32 R101, R89, R74, 0x1, P4 ;  /* 0x0000004a59657211 */ /* 0x000fe400020f0eff */
[----:B------:R-:W-:Y:S02]  /*2140*/  IADD3 R88, P4, PT, R79, R76, RZ ;  /* 0x0000004c4f587210 */ /* 0x000fe40007f9e0ff */
[----:B------:R-:W-:Y:S02]  /*2150*/  LEA R105, R71, R97, 0x1 ;  /* 0x0000006147697211 */ /* 0x000fe400078e08ff */
[----:B------:R-:W-:Y:S01]  /*2160*/  FMNMX3 R147, R147, R77, R154, !PT ;  /* 0x0000004d93937276 */ /* 0x000fe2000780009a */
[----:B------:R-:W-:Y:S01]  /*2170*/  FMUL R77, R59, UR5 ;  /* 0x000000053b4d7c20 */ /* 0x000fe20008400000 */
[----:B------:R-:W-:Y:S01]  /*2180*/  FMUL R154, R60, UR5 ;  /* 0x000000053c9a7c20 */ /* 0x000fe20008400000 */
[----:B------:R-:W-:-:S02]  /*2190*/  LEA.HI.X.SX32 R83, R97, R74, 0x1, P5 ;  /* 0x0000004a61537211 */ /* 0x000fc400028f0eff */
[----:B------:R-:W-:Y:S02]  /*21a0*/  LEA.HI.X.SX32 R89, R79, R74, 0x1, P4 ;  /* 0x0000004a4f597211 */ /* 0x000fe400020f0eff */
[-C--:B------:R-:W-:Y:S02]  /*21b0*/  IADD3 R80, P5, PT, R105, R76.reuse, RZ ;  /* 0x0000004c69507210 */ /* 0x080fe40007fbe0ff */
[----:B------:R-:W-:Y:S02]  /*21c0*/  IADD3 R106, P4, PT, R87, R76, RZ ;  /* 0x0000004c576a7210 */ /* 0x000fe40007f9e0ff */
[----:B------:R-:W-:Y:S01]  /*21d0*/  FMNMX3 R147, R147, R77, R154, !PT ;  /* 0x0000004d93937276 */ /* 0x000fe2000780009a */
[----:B------:R-:W-:Y:S01]  /*21e0*/  FMUL R77, R61, UR5 ;  /* 0x000000053d4d7c20 */ /* 0x000fe20008400000 */
[-C--:B------:R-:W-:Y:S01]  /*21f0*/  LEA.HI.X.SX32 R81, R105, R74.reuse, 0x1, P5 ;  /* 0x0000004a69517211 */ /* 0x080fe200028f0eff */
[----:B------:R-:W-:Y:S01]  /*2200*/  FMUL R154, R62, UR5 ;  /* 0x000000053e9a7c20 */ /* 0x000fe20008400000 */
[----:B------:R-:W-:-:S02]  /*2210*/  LEA.HI.X.SX32 R107, R87, R74, 0x1, P4 ;  /* 0x0000004a576b7211 */ /* 0x000fc400020f0eff */
[-C--:B------:R-:W-:Y:S02]  /*2220*/  IADD3 R86, P5, PT, R95, R76.reuse, RZ ;  /* 0x0000004c5f567210 */ /* 0x080fe40007fbe0ff */
[----:B------:R-:W-:Y:S02]  /*2230*/  IADD3 R98, P4, PT, R93, R76, RZ ;  /* 0x0000004c5d627210 */ /* 0x000fe40007f9e0ff */
[----:B------:R-:W-:Y:S02]  /*2240*/  LEA R105, R71, R105, 0x1 ;  /* 0x0000006947697211 */ /* 0x000fe400078e08ff */
[----:B------:R-:W-:Y:S02]  /*2250*/  LEA.HI R84, R70, 0xe, RZ, 0x1a ;  /* 0x0000000e46547811 */ /* 0x000fe400078fd0ff */
[-C--:B------:R-:W-:Y:S02]  /*2260*/  LEA.HI.X.SX32 R87, R95, R74.reuse, 0x1, P5 ;  /* 0x0000004a5f577211 */ /* 0x080fe400028f0eff */
[----:B------:R-:W-:Y:S01]  /*2270*/  FMNMX3 R147, R147, R77, R154, !PT ;  /* 0x0000004d93937276 */ /* 0x000fe2000780009a */
[----:B------:R-:W-:Y:S01]  /*2280*/  FMUL R77, R63, UR5 ;  /* 0x000000053f4d7c20 */ /* 0x000fe20008400000 */
[----:B------:R-:W-:Y:S01]  /*2290*/  LEA.HI.X.SX32 R99, R93, R74, 0x1, P4 ;  /* 0x0000004a5d637211 */ /* 0x000fe200020f0eff */
[----:B------:R-:W-:Y:S01]  /*22a0*/  FMUL R154, R64, UR5 ;  /* 0x00000005409a7c20 */ /* 0x000fe20008400000 */
[-C--:B------:R-:W-:Y:S01]  /*22b0*/  IADD3 R78, P5, PT, R105, R76.reuse, RZ ;  /* 0x0000004c694e7210 */ /* 0x080fe20007fbe0ff */
[----:B------:R-:W-:Y:S01]  /*22c0*/  IMAD R93, R84, R71, RZ ;  /* 0x00000047545d7224 */ /* 0x000fe200078e02ff */
[----:B------:R-:W-:-:S02]  /*22d0*/  IADD3 R104, P4, PT, R73, R76, RZ ;  /* 0x0000004c49687210 */ /* 0x000fc40007f9e0ff */
[-C--:B------:R-:W-:Y:S02]  /*22e0*/  LEA.HI.X.SX32 R79, R105, R74.reuse, 0x1, P5 ;  /* 0x0000004a694f7211 */ /* 0x080fe400028f0eff */
[----:B------:R-:W-:Y:S02]  /*22f0*/  LEA.HI.X.SX32 R105, R73, R74, 0x1, P4 ;  /* 0x0000004a49697211 */ /* 0x000fe400020f0eff */
[----:B------:R-:W-:Y:S02]  /*2300*/  FMNMX3 R147, R147, R77, R154, !PT ;  /* 0x0000004d93937276 */ /* 0x000fe4000780009a */
[C---:B------:R-:W-:Y:S02]  /*2310*/  IADD3 R92, P4, PT, R93.reuse, R76, RZ ;  /* 0x0000004c5d5c7210 */ /* 0x040fe40007f9e0ff */
[----:B------:R-:W-:Y:S02]  /*2320*/  LEA.HI R154, R70, 0x1e, RZ, 0x1a ;  /* 0x0000001e469a7811 */ /* 0x000fe400078fd0ff */
[----:B------:R-:W-:-:S02]  /*2330*/  LEA.HI.X.SX32 R93, R93, R74, 0x1, P4 ;  /* 0x0000004a5d5d7211 */ /* 0x000fc400020f0eff */
[----:B------:R-:W-:Y:S01]  /*2340*/  IADD3 R84, P4, PT, R85, R76, RZ ;  /* 0x0000004c55547210 */ /* 0x000fe20007f9e0ff */
[----:B------:R-:W-:Y:S02]  /*2350*/  IMAD R71, R154, R71, RZ ;  /* 0x000000479a477224 */ /* 0x000fe400078e02ff */
[----:B------:R-:W-:Y:S01]  /*2360*/  FMUL R77, R65, UR5 ;  /* 0x00000005414d7c20 */ /* 0x000fe20008400000 */
[----:B------:R-:W-:Y:S01]  /*2370*/  FMUL R154, R66, UR5 ;  /* 0x00000005429a7c20 */ /* 0x000fe20008400000 */
[----:B------:R-:W-:Y:S02]  /*2380*/  LEA.HI.X.SX32 R85, R85, R74, 0x1, P4 ;  /* 0x0000004a55557211 */ /* 0x000fe400020f0eff */
[----:B------:R-:W-:Y:S02]  /*2390*/  IADD3 R76, P4, PT, R71, R76, RZ ;  /* 0x0000004c474c7210 */ /* 0x000fe40007f9e0ff */
[----:B------:R-:W-:Y:S02]  /*23a0*/  PRMT R148, RZ, 0x7610, R148 ;  /* 0x00007610ff947816 */ /* 0x000fe40000000094 */
[----:B------:R-:W-:-:S02]  /*23b0*/  PRMT R152, RZ, 0x7610, R152 ;  /* 0x00007610ff987816 */ /* 0x000fc40000000098 */
[----:B------:R-:W-:Y:S02]  /*23c0*/  PRMT R150, RZ, 0x7610, R150 ;  /* 0x00007610ff967816 */ /* 0x000fe40000000096 */
[----:B------:R-:W-:Y:S01]  /*23d0*/  PRMT R149, RZ, 0x7610, R149 ;  /* 0x00007610ff957816 */ /* 0x000fe20000000095 */
[----:B------:R-:W2:Y:S01]  /*23e0*/  @P2 LDG.E.U8 R148, desc[UR26][R102.64] ;  /* 0x0000001a66942981 */ /* 0x000ea2000c1e1100 */
[----:B------:R-:W-:Y:S02]  /*23f0*/  PRMT R153, RZ, 0x7610, R153 ;  /* 0x00007610ff997816 */ /* 0x000fe40000000099 */
[----:B------:R-:W-:Y:S01]  /*2400*/  PRMT R151, RZ, 0x7610, R151 ;  /* 0x00007610ff977816 */ /* 0x000fe20000000097 */
[----:B------:R-:W3:Y:S01]  /*2410*/  @P2 LDG.E.U8 R152, desc[UR26][R90.64] ;  /* 0x0000001a5a982981 */ /* 0x000ee2000c1e1100 */
[----:B------:R-:W-:Y:S02]  /*2420*/  PRMT R97, RZ, 0x7610, R97 ;  /* 0x00007610ff617816 */ /* 0x000fe40000000061 */
[----:B------:R-:W-:Y:S01]  /*2430*/  FMNMX3 R147, R147, R77, R154, !PT ;  /* 0x0000004d93937276 */ /* 0x000fe2000780009a */
[----:B------:R-:W4:Y:S01]  /*2440*/  @P2 LDG.E.U8 R150, desc[UR26][R82.64] ;  /* 0x0000001a52962981 */ /* 0x000f22000c1e1100 */
[----:B------:R-:W-:-:S02]  /*2450*/  PRMT R144, RZ, 0x7610, R144 ;  /* 0x00007610ff907816 */ /* 0x000fc40000000090 */
[----:B------:R-:W-:Y:S01]  /*2460*/  PRMT R96, RZ, 0x7610, R96 ;  /* 0x00007610ff607816 */ /* 0x000fe20000000060 */
[----:B------:R-:W5:Y:S01]  /*2470*/  @P2 LDG.E.U8 R149, desc[UR26][R108.64] ;  /* 0x0000001a6c952981 */ /* 0x000f62000c1e1100 */
[----:B------:R-:W-:Y:S02]  /*2480*/  PRMT R72, RZ, 0x7610, R72 ;  /* 0x00007610ff487816 */ /* 0x000fe40000000048 */
[----:B------:R-:W-:Y:S01]  /*2490*/  PRMT R94, RZ, 0x7610, R94 ;  /* 0x00007610ff5e7816 */ /* 0x000fe2000000005e */
[----:B------:R-:W2:Y:S01]  /*24a0*/  @P2 LDG.E.U8 R153, desc[UR26][R100.64] ;  /* 0x0000001a64992981 */ /* 0x000ea2000c1e1100 */
[----:B------:R-:W-:Y:S02]  /*24b0*/  LEA.HI.X.SX32 R77, R71, R74, 0x1, P4 ;  /* 0x0000004a474d7211 */ /* 0x000fe400020f0eff */
[----:B------:R-:W-:Y:S01]  /*24c0*/  PRMT R145, RZ, 0x7610, R145 ;  /* 0x00007610ff917816 */ /* 0x000fe20000000091 */
[----:B------:R-:W2:Y:S01]  /*24d0*/  @P2 LDG.E.U8 R151, desc[UR26][R88.64] ;  /* 0x0000001a58972981 */ /* 0x000ea2000c1e1100 */
[----:B------:R-:W-:-:S02]  /*24e0*/  PRMT R73, RZ, 0x7610, R73 ;  /* 0x00007610ff497816 */ /* 0x000fc40000000049 */
[----:B------:R-:W-:Y:S01]  /*24f0*/  PRMT R95, RZ, 0x7610, R95 ;  /* 0x00007610ff5f7816 */ /* 0x000fe2000000005f */
[----:B------:R-:W2:Y:S01]  /*2500*/  @P2 LDG.E.U8 R97, desc[UR26][R80.64] ;  /* 0x0000001a50612981 */ /* 0x000ea2000c1e1100 */
[----:B------:R-:W-:-:S03]  /*2510*/  PRMT R71, RZ, 0x7610, R71 ;  /* 0x00007610ff477816 */ /* 0x000fc60000000047 */
[----:B------:R-:W2:Y:S04]  /*2520*/  @P2 LDG.E.U8 R144, desc[UR26][R106.64] ;  /* 0x0000001a6a902981 */ /* 0x000ea8000c1e1100 */
[----:B------:R-:W2:Y:S04]  /*2530*/  @P2 LDG.E.U8 R96, desc[UR26][R98.64] ;  /* 0x0000001a62602981 */ /* 0x000ea8000c1e1100 */
[----:B------:R-:W2:Y:S04]  /*2540*/  @P2 LDG.E.U8 R72, desc[UR26][R86.64] ;  /* 0x0000001a56482981 */ /* 0x000ea8000c1e1100 */
[----:B------:R-:W2:Y:S04]  /*2550*/  @P2 LDG.E.U8 R94, desc[UR26][R78.64] ;  /* 0x0000001a4e5e2981 */ /* 0x000ea8000c1e1100 */
[----:B------:R-:W2:Y:S04]  /*2560*/  @P2 LDG.E.U8 R145, desc[UR26][R104.64] ;  /* 0x0000001a68912981 */ /* 0x000ea8000c1e1100 */
[----:B------:R-:W2:Y:S04]  /*2570*/  @P2 LDG.E.U8 R73, desc[UR26][R92.64] ;  /* 0x0000001a5c492981 */ /* 0x000ea8000c1e1100 */
[----:B------:R-:W2:Y:S04]  /*2580*/  @P2 LDG.E.U8 R95, desc[UR26][R84.64] ;  /* 0x0000001a545f2981 */ /* 0x000ea8000c1e1100 */
[----:B------:R-:W2:Y:S01]  /*2590*/  @P2 LDG.E.U8 R71, desc[UR26][R76.64] ;  /* 0x0000001a4c472981 */ /* 0x000ea2000c1e1100 */
[----:B------:R-:W-:-:S05]  /*25a0*/  FMUL R74, R67, UR5 ;  /* 0x00000005434a7c20 */ /* 0x000fca0008400000 */
[----:B------:R-:W-:-:S05]  /*25b0*/  FMNMX3 R74, R147, -INF , R74, !PT ;  /* 0xff800000934a7876 */ /* 0x000fca000780004a */
[--C-:B------:R-:W-:Y:S01]  /*25c0*/  FFMA R4, R4, UR5, -R74.reuse ;  /* 0x0000000504047c23 */ /* 0x100fe2000800084a */
[--C-:B------:R-:W-:Y:S01]  /*25d0*/  FFMA R5, R5, UR5, -R74.reuse ;  /* 0x0000000505057c23 */ /* 0x100fe2000800084a */
[--C-:B------:R-:W-:Y:S01]  /*25e0*/  FFMA R7, R7, UR5, -R74.reuse ;  /* 0x0000000507077c23 */ /* 0x100fe2000800084a */
[--C-:B------:R-:W-:Y:S01]  /*25f0*/  FFMA R6, R6, UR5, -R74.reuse ;  /* 0x0000000506067c23 */ /* 0x100fe2000800084a */
[----:B------:R-:W-:Y:S01]  /*2600*/  FMUL R4, R4, 1.4426950216293334961 ;  /* 0x3fb8aa3b04047820 */ /* 0x000fe20000400000 */
[----:B------:R-:W-:Y:S01]  /*2610*/  FMUL R147, R5, 1.4426950216293334961 ;  /* 0x3fb8aa3b05937820 */ /* 0x000fe20000400000 */
[--C-:B------:R-:W-:Y:S01]  /*2620*/  FFMA R9, R9, UR5, -R74.reuse ;  /* 0x0000000509097c23 */ /* 0x100fe2000800084a */
[--C-:B------:R-:W-:Y:S01]  /*2630*/  FFMA R10, R10, UR5, -R74.reuse ;  /* 0x000000050a0a7c23 */ /* 0x100fe2000800084a */
[--C-:B------:R-:W-:Y:S01]  /*2640*/  FFMA R14, R14, UR5, -R74.reuse ;  /* 0x000000050e0e7c23 */ /* 0x100fe2000800084a */
[----:B------:R-:W-:Y:S01]  /*2650*/  FMUL R154, R7, 1.4426950216293334961 ;  /* 0x3fb8aa3b079a7820 */ /* 0x000fe20000400000 */
[--C-:B------:R-:W-:Y:S01]  /*2660*/  FFMA R13, R13, UR5, -R74.reuse ;  /* 0x000000050d0d7c23 */ /* 0x100fe2000800084a */
[----:B------:R-:W-:Y:S01]  /*2670*/  FMUL R5, R6, 1.4426950216293334961 ;  /* 0x3fb8aa3b06057820 */ /* 0x000fe20000400000 */
[----:B------:R-:W-:Y:S01]  /*2680*/  FMUL R7, R9, 1.4426950216293334961 ;  /* 0x3fb8aa3b09077820 */ /* 0x000fe20000400000 */
[----:B------:R-:W-:Y:S01]  /*2690*/  FMUL R155, R10, 1.4426950216293334961 ;  /* 0x3fb8aa3b0a9b7820 */ /* 0x000fe20000400000 */
[--C-:B------:R-:W-:Y:S01]  /*26a0*/  FFMA R15, R15, UR5, -R74.reuse ;  /* 0x000000050f0f7c23 */ /* 0x100fe2000800084a */
[--C-:B------:R-:W-:Y:S01]  /*26b0*/  FFMA R9, R11, UR5, -R74.reuse ;  /* 0x000000050b097c23 */ /* 0x100fe2000800084a */
[--C-:B------:R-:W-:Y:S01]  /*26c0*/  FFMA R17, R17, UR5, -R74.reuse ;  /* 0x0000000511117c23 */ /* 0x100fe2000800084a */
[----:B------:R-:W-:Y:S01]  /*26d0*/  MUFU.EX2 R4, R4 ;  /* 0x0000000400047308 */ /* 0x000fe20000000800 */
[----:B------:R-:W-:Y:S01]  /*26e0*/  FMUL R14, R14, 1.4426950216293334961 ;  /* 0x3fb8aa3b0e0e7820 */ /* 0x000fe20000400000 */
[----:B------:R-:W-:Y:S01]  /*26f0*/  FMUL R10, R13, 1.4426950216293334961 ;  /* 0x3fb8aa3b0d0a7820 */ /* 0x000fe20000400000 */
[--C-:B------:R-:W-:Y:S01]  /*2700*/  FFMA R21, R21, UR5, -R74.reuse ;  /* 0x0000000515157c23 */ /* 0x100fe2000800084a */
[----:B------:R-:W-:Y:S01]  /*2710*/  FFMA R6, R8, UR5, -R74 ;  /* 0x0000000508067c23 */ /* 0x000fe2000800084a */
[----:B------:R-:W-:-:S03]  /*2720*/  FMUL R13, R15, 1.4426950216293334961 ;  /* 0x3fb8aa3b0f0d7820 */ /* 0x000fc60000400000 */
[----:B------:R-:W1:Y:S01]  /*2730*/  MUFU.EX2 R147, R147 ;  /* 0x0000009300937308 */ /* 0x000e620000000800 */
[----:B------:R-:W-:Y:S01]  /*2740*/  FMUL R156, R9, 1.4426950216293334961 ;  /* 0x3fb8aa3b099c7820 */ /* 0x000fe20000400000 */
[----:B------:R-:W-:Y:S01]  /*2750*/  FMUL R15, R17, 1.4426950216293334961 ;  /* 0x3fb8aa3b110f7820 */ /* 0x000fe20000400000 */
[--C-:B------:R-:W-:Y:S01]  /*2760*/  FFMA R17, R23, UR5, -R74.reuse ;  /* 0x0000000517117c23 */ /* 0x100fe2000800084a */
[----:B------:R-:W-:Y:S01]  /*2770*/  FFMA R24, R24, UR5, -R74 ;  /* 0x0000000518187c23 */ /* 0x000fe2000800084a */
[----:B------:R-:W-:-:S03]  /*2780*/  FMUL R6, R6, 1.4426950216293334961 ;  /* 0x3fb8aa3b06067820 */ /* 0x000fc60000400000 */
[----:B------:R-:W-:Y:S01]  /*2790*/  MUFU.EX2 R11, R155 ;  /* 0x0000009b000b7308 */ /* 0x000fe20000000800 */
[----:B------:R-:W-:-:S07]  /*27a0*/  FFMA R12, R12, UR5, -R74 ;  /* 0x000000050c0c7c23 */ /* 0x000fce000800084a */
[----:B------:R-:W0:Y:S01]  /*27b0*/  MUFU.EX2 R5, R5 ;  /* 0x0000000500057308 */ /* 0x000e220000000800 */
[----:B------:R-:W-:-:S07]  /*27c0*/  FFMA R32, R32, UR5, -R74 ;  /* 0x0000000520207c23 */ /* 0x000fce000800084a */
[----:B------:R0:W-:Y:S01]  /*27d0*/  MUFU.EX2 R155, R14 ;  /* 0x0000000e009b7308 */ /* 0x0001e20000000800 */
[----:B------:R-:W-:-:S07]  /*27e0*/  FFMA R34, R34, UR5, -R74 ;  /* 0x0000000522227c23 */ /* 0x000fce000800084a */
[----:B------:R-:W1:Y:S01]  /*27f0*/  MUFU.EX2 R8, R154 ;  /* 0x0000009a00087308 */ /* 0x000e620000000800 */
[----:B0-----:R-:W-:Y:S01]  /*2800*/  FMUL R14, R21, 1.4426950216293334961 ;  /* 0x3fb8aa3b150e7820 */ /* 0x001fe20000400000 */
[----:B------:R-:W-:-:S06]  /*2810*/  FFMA R21, R27, UR5, -R74 ;  /* 0x000000051b157c23 */ /* 0x000fcc000800084a */
[----:B------:R0:W-:Y:S01]  /*2820*/  MUFU.EX2 R154, R156 ;  /* 0x0000009c009a7308 */ /* 0x0001e20000000800 */
[--C-:B------:R-:W-:Y:S01]  /*2830*/  FFMA R20, R20, UR5, -R74.reuse ;  /* 0x0000000514147c23 */ /* 0x100fe2000800084a */
[----:B------:R-:W-:Y:S01]  /*2840*/  FMUL R9, R12, 1.4426950216293334961 ;  /* 0x3fb8aa3b0c097820 */ /* 0x000fe20000400000 */
[--C-:B------:R-:W-:Y:S01]  /*2850*/  FFMA R25, R25, UR5, -R74.reuse ;  /* 0x0000000519197c23 */ /* 0x100fe2000800084a */
[----:B0-----:R-:W-:Y:S01]  /*2860*/  FMUL R156, R17, 1.4426950216293334961 ;  /* 0x3fb8aa3b119c7820 */ /* 0x001fe20000400000 */
[----:B------:R-:W-:Y:S01]  /*2870*/  FMUL R17, R24, 1.4426950216293334961 ;  /* 0x3fb8aa3b18117820 */ /* 0x000fe20000400000 */
[----:B------:R-:W-:Y:S02]  /*2880*/  FMUL R24, R21, 1.4426950216293334961 ;  /* 0x3fb8aa3b15187820 */ /* 0x000fe40000400000 */
[----:B------:R-:W0:Y:S01]  /*2890*/  MUFU.EX2 R6, R6 ;  /* 0x0000000600067308 */ /* 0x000e220000000800 */
[--C-:B------:R-:W-:Y:S01]  /*28a0*/  FFMA R21, R28, UR5, -R74.reuse ;  /* 0x000000051c157c23 */ /* 0x100fe2000800084a */
[--C-:B------:R-:W-:Y:S01]  /*28b0*/  FFMA R12, R16, UR5, -R74.reuse ;  /* 0x00000005100c7c23 */ /* 0x100fe2000800084a */
[--C-:B------:R-:W-:Y:S01]  /*28c0*/  FFMA R33, R33, UR5, -R74.reuse ;  /* 0x0000000521217c23 */ /* 0x100fe2000800084a */
[----:B------:R-:W-:-:S04]  /*28d0*/  FFMA R35, R35, UR5, -R74 ;  /* 0x0000000523237c23 */ /* 0x000fc8000800084a */
[----:B------:R0:W-:Y:S08]  /*28e0*/  MUFU.EX2 R28, R24 ;  /* 0x00000018001c7308 */ /* 0x0001f00000000800 */
[----:B------:R-:W1:Y:S01]  /*28f0*/  MUFU.EX2 R7, R7 ;  /* 0x0000000700077308 */ /* 0x000e620000000800 */
[----:B0-----:R-:W-:Y:S01]  /*2900*/  FMUL R24, R32, 1.4426950216293334961 ;  /* 0x3fb8aa3b20187820 */ /* 0x001fe20000400000 */
[----:B------:R-:W-:Y:S01]  /*2910*/  FMUL R32, R34, 1.4426950216293334961 ;  /* 0x3fb8aa3b22207820 */ /* 0x000fe20000400000 */
[----:B-1----:R-:W-:-:S05]  /*2920*/  FADD R34, R4, R147 ;  /* 0x0000009304227221 */ /* 0x002fca0000000000 */
[----:B------:R0:W-:Y:S02]  /*2930*/  MUFU.EX2 R16, R13 ;  /* 0x0000000d00107308 */ /* 0x0001e40000000800 */
[----:B0-----:R-:W-:Y:S01]  /*2940*/  FMUL R13, R20, 1.4426950216293334961 ;  /* 0x3fb8aa3b140d7820 */ /* 0x001fe20000400000 */
[----:B------:R-:W-:Y:S01]  /*2950*/  FMUL R20, R25, 1.4426950216293334961 ;  /* 0x3fb8aa3b19147820 */ /* 0x000fe20000400000 */
[----:B------:R-:W-:Y:S01]  /*2960*/  FMUL R25, R33, 1.4426950216293334961 ;  /* 0x3fb8aa3b21197820 */ /* 0x000fe20000400000 */
[----:B------:R-:W-:Y:S01]  /*2970*/  FMUL R33, R35, 1.4426950216293334961 ;  /* 0x3fb8aa3b23217820 */ /* 0x000fe20000400000 */
[----:B------:R-:W-:Y:S02]  /*2980*/  FADD R35, R5, R34 ;  /* 0x0000002205237221 */ /* 0x000fe40000000000 */
[----:B------:R-:W0:Y:S02]  /*2990*/  MUFU.EX2 R9, R9 ;  /* 0x0000000900097308 */ /* 0x000e240000000800 */
[C---:B------:R-:W-:Y:S01]  /*29a0*/  FADD R35, R8.reuse, R35 ;  /* 0x0000002308237221 */ /* 0x040fe20000000000 */
[----:B------:R-:W-:-:S03]  /*29b0*/  F2FP.SATFINITE.E4M3.F32.PACK_AB_MERGE_C R34, R8, R5, RZ ;  /* 0x000000050822723e */ /* 0x000fc600048070ff */
[----:B------:R-:W-:Y:S02]  /*29c0*/  FADD R8, R6, R35 ;  /* 0x0000002306087221 */ /* 0x000fe40000000000 */
[----:B------:R-:W1:Y:S02]  /*29d0*/  MUFU.EX2 R10, R10 ;  /* 0x0000000a000a7308 */ /* 0x000e640000000800 */
[----:B------:R-:W-:Y:S01]  /*29e0*/  FADD R8, R7, R8 ;  /* 0x0000000807087221 */ /* 0x000fe20000000000 */
[----:B------:R-:W-:-:S03]  /*29f0*/  FMUL R12, R12, 1.4426950216293334961 ;  /* 0x3fb8aa3b0c0c7820 */ /* 0x000fc60000400000 */
[----:B------:R-:W-:Y:S01]  /*2a00*/  FADD R35, R11, R8 ;  /* 0x000000080b237221 */ /* 0x000fe20000000000 */
[----:B------:R-:W-:-:S03]  /*2a10*/  FFMA R18, R18, UR5, -R74 ;  /* 0x0000000512127c23 */ /* 0x000fc6000800084a */
[----:B------:R-:W-:Y:S01]  /*2a20*/  FADD R8, R154, R35 ;  /* 0x000000239a087221 */ /* 0x000fe20000000000 */
[----:B------:R-:W1:Y:S01]  /*2a30*/  MUFU.EX2 R12, R12 ;  /* 0x0000000c000c7308 */ /* 0x000e620000000800 */
[----:B------:R-:W-:Y:S01]  /*2a40*/  FFMA R38, R38, UR5, -R74 ;  /* 0x0000000526267c23 */ /* 0x000fe2000800084a */
[----:B------:R-:W-:Y:S01]  /*2a50*/  F2FP.SATFINITE.E4M3.F32.PACK_AB_MERGE_C R154, R154, R11, RZ ;  /* 0x0000000b9a9a723e */ /* 0x000fe200048070ff */
[----:B0-----:R-:W-:Y:S01]  /*2a60*/  FADD R11, R9, R8 ;  /* 0x00000008090b7221 */ /* 0x001fe20000000000 */
[----:B------:R-:W-:Y:S01]  /*2a70*/  FMUL R18, R18, 1.4426950216293334961 ;  /* 0x3fb8aa3b12127820 */ /* 0x000fe20000400000 */
[----:B------:R-:W-:Y:S01]  /*2a80*/  FFMA R19, R19, UR5, -R74 ;  /* 0x0000000513137c23 */ /* 0x000fe2000800084a */
[----:B------:R-:W-:Y:S01]  /*2a90*/  FMUL R5, R38, 1.4426950216293334961 ;  /* 0x3fb8aa3b26057820 */ /* 0x000fe20000400000 */
[----:B-1----:R-:W-:Y:S01]  /*2aa0*/  FADD R38, R10, R11 ;  /* 0x0000000b0a267221 */ /* 0x002fe20000000000 */
[----:B------:R-:W0:Y:S01]  /*2ab0*/  MUFU.EX2 R15, R15 ;  /* 0x0000000f000f7308 */ /* 0x000e220000000800 */
[----:B------:R-:W-:-:S02]  /*2ac0*/  FMUL R19, R19, 1.4426950216293334961 ;  /* 0x3fb8aa3b13137820 */ /* 0x000fc40000400000 */
[----:B------:R-:W-:-:S05]  /*2ad0*/  FADD R11, R155, R38 ;  /* 0x000000269b0b7221 */ /* 0x000fca0000000000 */
[----:B------:R-:W1:Y:S01]  /*2ae0*/  MUFU.EX2 R18, R18 ;  /* 0x0000001200127308 */ /* 0x000e620000000800 */
[----:B------:R-:W-:Y:S01]  /*2af0*/  FADD R11, R16, R11 ;  /* 0x0000000b100b7221 */ /* 0x000fe20000000000 */
[----:B------:R-:W-:Y:S01]  /*2b00*/  FFMA R22, R22, UR5, -R74 ;  /* 0x0000000516167c23 */ /* 0x000fe2000800084a */
[----:B------:R-:W-:-:S05]  /*2b10*/  F2FP.SATFINITE.E4M3.F32.PACK_AB_MERGE_C R155, R16, R155, RZ ;  /* 0x0000009b109b723e */ /* 0x000fca00048070ff */
[----:B------:R-:W1:Y:S01]  /*2b20*/  MUFU.EX2 R19, R19 ;  /* 0x0000001300137308 */ /* 0x000e620000000800 */
[----:B------:R-:W-:Y:S01]  /*2b30*/  FADD R16, R12, R11 ;  /* 0x0000000b0c107221 */ /* 0x000fe20000000000 */
[----:B------:R-:W-:-:S06]  /*2b40*/  FMUL R22, R22, 1.4426950216293334961 ;  /* 0x3fb8aa3b16167820 */ /* 0x000fcc0000400000 */
[----:B------:R-:W1:Y:S01]  /*2b50*/  MUFU.EX2 R13, R13 ;  /* 0x0000000d000d7308 */ /* 0x000e620000000800 */
[----:B0-----:R-:W-:-:S07]  /*2b60*/  FADD R11, R15, R16 ;  /* 0x000000100f0b7221 */ /* 0x001fce0000000000 */
[----:B------:R-:W0:Y:S01]  /*2b70*/  MUFU.EX2 R14, R14 ;  /* 0x0000000e000e7308 */ /* 0x000e220000000800 */
[----:B-1----:R-:W-:-:S07]  /*2b80*/  FADD R16, R18, R11 ;  /* 0x0000000b12107221 */ /* 0x002fce0000000000 */
[----:B------:R-:W1:Y:S01]  /*2b90*/  MUFU.EX2 R23, R22 ;  /* 0x0000001600177308 */ /* 0x000e620000000800 */
[----:B------:R-:W-:Y:S01]  /*2ba0*/  FADD R16, R19, R16 ;  /* 0x0000001013107221 */ /* 0x000fe20000000000 */
[----:B------:R-:W-:-:S06]  /*2bb0*/  FFMA R26, R26, UR5, -R74 ;  /* 0x000000051a1a7c23 */ /* 0x000fcc000800084a */
[----:B------:R-:W1:Y:S01]  /*2bc0*/  MUFU.EX2 R156, R156 ;  /* 0x0000009c009c7308 */ /* 0x000e620000000800 */
[----:B------:R-:W-:Y:S01]  /*2bd0*/  FADD R11, R13, R16 ;  /* 0x000000100d0b7221 */ /* 0x000fe20000000000 */
[----:B------:R-:W-:-:S06]  /*2be0*/  FMUL R26, R26, 1.4426950216293334961 ;  /* 0x3fb8aa3b1a1a7820 */ /* 0x000fcc0000400000 */
[----:B------:R-:W1:Y:S01]  /*2bf0*/  MUFU.EX2 R17, R17 ;  /* 0x0000001100117308 */ /* 0x000e620000000800 */
[----:B0-----:R-:W-:Y:S01]  /*2c00*/  FADD R16, R14, R11 ;  /* 0x0000000b0e107221 */ /* 0x001fe20000000000 */
[----:B------:R-:W-:-:S06]  /*2c10*/  FMUL R21, R21, 1.4426950216293334961 ;  /* 0x3fb8aa3b15157820 */ /* 0x000fcc0000400000 */
[----:B------:R-:W0:Y:S01]  /*2c20*/  MUFU.EX2 R20, R20 ;  /* 0x0000001400147308 */ /* 0x000e220000000800 */
[----:B-1----:R-:W-:Y:S01]  /*2c30*/  FADD R35, R23, R16 ;  /* 0x0000001017237221 */ /* 0x002fe20000000000 */
[----:B------:R-:W-:-:S06]  /*2c40*/  FFMA R29, R29, UR5, -R74 ;  /* 0x000000051d1d7c23 */ /* 0x000fcc000800084a */
[----:B------:R-:W1:Y:S01]  /*2c50*/  MUFU.EX2 R27, R26 ;  /* 0x0000001a001b7308 */ /* 0x000e620000000800 */
[----:B------:R-:W-:Y:S01]  /*2c60*/  FADD R16, R156, R35 ;  /* 0x000000239c107221 */ /* 0x000fe20000000000 */
[----:B------:R-:W-:Y:S01]  /*2c70*/  FMUL R22, R29, 1.4426950216293334961 ;  /* 0x3fb8aa3b1d167820 */ /* 0x000fe20000400000 */
[--C-:B------:R-:W-:Y:S01]  /*2c80*/  FFMA R30, R30, UR5, -R74.reuse ;  /* 0x000000051e1e7c23 */ /* 0x100fe2000800084a */
[----:B------:R-:W-:Y:S01]  /*2c90*/  FFMA R31, R31, UR5, -R74 ;  /* 0x000000051f1f7c23 */ /* 0x000fe2000800084a */
[----:B------:R-:W-:-:S03]  /*2ca0*/  FADD R35, R17, R16 ;  /* 0x0000001011237221 */ /* 0x000fc60000000000 */
[----:B------:R-:W3:Y:S01]  /*2cb0*/  MUFU.EX2 R21, R21 ;  /* 0x0000001500157308 */ /* 0x000ee20000000800 */
[----:B------:R-:W-:Y:S01]  /*2cc0*/  FMUL R30, R30, 1.4426950216293334961 ;  /* 0x3fb8aa3b1e1e7820 */ /* 0x000fe20000400000 */
[----:B0-----:R-:W-:Y:S01]  /*2cd0*/  FADD R16, R20, R35 ;  /* 0x0000002314107221 */ /* 0x001fe20000000000 */
[----:B------:R-:W-:-:S05]  /*2ce0*/  FMUL R31, R31, 1.4426950216293334961 ;  /* 0x3fb8aa3b1f1f7820 */ /* 0x000fca0000400000 */
[----:B------:R-:W0:Y:S01]  /*2cf0*/  MUFU.EX2 R22, R22 ;  /* 0x0000001600167308 */ /* 0x000e220000000800 */
[----:B-1----:R-:W-:Y:S01]  /*2d00*/  FADD R35, R27, R16 ;  /* 0x000000101b237221 */ /* 0x002fe20000000000 */
[----:B------:R-:W-:-:S06]  /*2d10*/  SHF.L.U32 R26, R70, 0x3, RZ ;  /* 0x00000003461a7819 */ /* 0x000fcc00000006ff */
[----:B------:R-:W1:Y:S01]  /*2d20*/  MUFU.EX2 R30, R30 ;  /* 0x0000001e001e7308 */ /* 0x000e620000000800 */
[----:B------:R-:W-:Y:S01]  /*2d30*/  FADD R16, R28, R35 ;  /* 0x000000231c107221 */ /* 0x000fe20000000000 */
[----:B------:R-:W-:-:S06]  /*2d40*/  LOP3.LUT R29, R70, 0x7f, RZ, 0xc0, !PT ;  /* 0x0000007f461d7812 */ /* 0x000fcc00078ec0ff */
[----:B------:R-:W1:Y:S01]  /*2d50*/  MUFU.EX2 R31, R31 ;  /* 0x0000001f001f7308 */ /* 0x000e620000000800 */
[----:B------:R-:W-:Y:S01]  /*2d60*/  LOP3.LUT R26, R26, 0x30, RZ, 0xc0, !PT ;  /* 0x000000301a1a7812 */ /* 0x000fe200078ec0ff */
[----:B---3--:R-:W-:Y:S01]  /*2d70*/  FADD R35, R21, R16 ;  /* 0x0000001015237221 */ /* 0x008fe20000000000 */
[--C-:B------:R-:W-:Y:S01]  /*2d80*/  FFMA R37, R37, UR5, -R74.reuse ;  /* 0x0000000525257c23 */ /* 0x100fe2000800084a */
[----:B------:R-:W-:-:S04]  /*2d90*/  FFMA R42, R42, UR5, -R74 ;  /* 0x000000052a2a7c23 */ /* 0x000fc8000800084a */
[----:B------:R-:W3:Y:S01]  /*2da0*/  MUFU.EX2 R24, R24 ;  /* 0x0000001800187308 */ /* 0x000ee20000000800 */
[--C-:B------:R-:W-:Y:S01]  /*2db0*/  FFMA R44, R44, UR5, -R74.reuse ;  /* 0x000000052c2c7c23 */ /* 0x100fe2000800084a */
[----:B------:R-:W-:Y:S01]  /*2dc0*/  LEA R70, R29, R26, 0x6 ;  /* 0x0000001a1d467211 */ /* 0x000fe200078e30ff */
[----:B0-----:R-:W-:Y:S01]  /*2dd0*/  FADD R35, R22, R35 ;  /* 0x0000002316237221 */ /* 0x001fe20000000000 */
[----:B------:R-:W-:Y:S01]  /*2de0*/  FFMA R36, R36, UR5, -R74 ;  /* 0x0000000524247c23 */ /* 0x000fe2000800084a */
[----:B------:R-:W-:-:S03]  /*2df0*/  FMUL R29, R37, 1.4426950216293334961 ;  /* 0x3fb8aa3b251d7820 */ /* 0x000fc60000400000 */
[----:B------:R-:W0:Y:S01]  /*2e00*/  MUFU.EX2 R25, R25 ;  /* 0x0000001900197308 */ /* 0x000e220000000800 */
[----:B------:R-:W-:Y:S01]  /*2e10*/  FMUL R37, R42, 1.4426950216293334961 ;  /* 0x3fb8aa3b2a257820 */ /* 0x000fe20000400000 */
[----:B------:R-:W-:Y:S01]  /*2e20*/  FMUL R42, R44, 1.4426950216293334961 ;  /* 0x3fb8aa3b2c2a7820 */ /* 0x000fe20000400000 */
[----:B-1----:R-:W-:Y:S01]  /*2e30*/  FADD R44, R30, R35 ;  /* 0x000000231e2c7221 */ /* 0x002fe20000000000 */
[----:B------:R-:W-:-:S04]  /*2e40*/  FMUL R26, R36, 1.4426950216293334961 ;  /* 0x3fb8aa3b241a7820 */ /* 0x000fc80000400000 */
[----:B------:R-:W1:Y:S01]  /*2e50*/  MUFU.EX2 R32, R32 ;  /* 0x0000002000207308 */ /* 0x000e620000000800 */
[----:B------:R-:W-:Y:S01]  /*2e60*/  FADD R35, R31, R44 ;  /* 0x0000002c1f237221 */ /* 0x000fe20000000000 */
[----:B------:R-:W-:-:S06]  /*2e70*/  FFMA R39, R39, UR5, -R74 ;  /* 0x0000000527277c23 */ /* 0x000fcc000800084a */
[----:B------:R-:W1:Y:S01]  /*2e80*/  MUFU.EX2 R33, R33 ;  /* 0x0000002100217308 */ /* 0x000e620000000800 */
[----:B---3--:R-:W-:Y:S01]  /*2e90*/  FADD R44, R24, R35 ;  /* 0x00000023182c7221 */ /* 0x008fe20000000000 */
[----:B------:R-:W-:-:S06]  /*2ea0*/  FMUL R36, R39, 1.4426950216293334961 ;  /* 0x3fb8aa3b27247820 */ /* 0x000fcc0000400000 */
[----:B------:R-:W3:Y:S01]  /*2eb0*/  MUFU.EX2 R26, R26 ;  /* 0x0000001a001a7308 */ /* 0x000ee20000000800 */
[----:B0-----:R-:W-:Y:S01]  /*2ec0*/  FADD R35, R25, R44 ;  /* 0x0000002c19237221 */ /* 0x001fe20000000000 */
[----:B------:R-:W-:-:S06]  /*2ed0*/  FFMA R40, R40, UR5, -R74 ;  /* 0x0000000528287c23 */ /* 0x000fcc000800084a */
[----:B------:R-:W0:Y:S01]  /*2ee0*/  MUFU.EX2 R29, R29 ;  /* 0x0000001d001d7308 */ /* 0x000e220000000800 */
[----:B-1----:R-:W-:Y:S01]  /*2ef0*/  FADD R44, R32, R35 ;  /* 0x00000023202c7221 */ /* 0x002fe20000000000 */
[--C-:B------:R-:W-:Y:S01]  /*2f00*/  FFMA R8, R41, UR5, -R74.reuse ;  /* 0x0000000529087c23 */ /* 0x100fe2000800084a */
[----:B------:R-:W-:Y:S01]  /*2f10*/  FMUL R40, R40, 1.4426950216293334961 ;  /* 0x3fb8aa3b28287820 */ /* 0x000fe20000400000 */
[----:B------:R-:W-:-:S04]  /*2f20*/  FFMA R46, R46, UR5, -R74 ;  /* 0x000000052e2e7c23 */ /* 0x000fc8000800084a */
[----:B------:R-:W1:Y:S01]  /*2f30*/  MUFU.EX2 R5, R5 ;  /* 0x0000000500057308 */ /* 0x000e620000000800 */
[----:B------:R-:W-:Y:S01]  /*2f40*/  FADD R35, R33, R44 ;  /* 0x0000002c21237221 */ /* 0x000fe20000000000 */
[----:B------:R-:W-:Y:S01]  /*2f50*/  FMUL R8, R8, 1.4426950216293334961 ;  /* 0x3fb8aa3b08087820 */ /* 0x000fe20000400000 */
[----:B------:R-:W-:-:S05]  /*2f60*/  FMUL R39, R46, 1.4426950216293334961 ;  /* 0x3fb8aa3b2e277820 */ /* 0x000fca0000400000 */
[----:B------:R-:W1:Y:S01]  /*2f70*/  MUFU.EX2 R36, R36 ;  /* 0x0000002400247308 */ /* 0x000e620000000800 */
[----:B---3--:R-:W-:Y:S01]  /*2f80*/  FADD R46, R26, R35 ;  /* 0x000000231a2e7221 */ /* 0x008fe20000000000 */
[--C-:B------:R-:W-:Y:S01]  /*2f90*/  FFMA R43, R43, UR5, -R74.reuse ;  /* 0x000000052b2b7c23 */ /* 0x100fe2000800084a */
[----:B------:R-:W-:-:S05]  /*2fa0*/  FFMA R45, R45, UR5, -R74 ;  /* 0x000000052d2d7c23 */ /* 0x000fca000800084a */
[----:B------:R-:W3:Y:S01]  /*2fb0*/  MUFU.EX2 R41, R40 ;  /* 0x0000002800297308 */ /* 0x000ee20000000800 */
[----:B0-----:R-:W-:Y:S01]  /*2fc0*/  FADD R46, R29, R46 ;  /* 0x0000002e1d2e7221 */ /* 0x001fe20000000000 */
[----:B------:R-:W-:Y:S01]  /*2fd0*/  FMUL R38, R43, 1.4426950216293334961 ;  /* 0x3fb8aa3b2b267820 */ /* 0x000fe20000400000 */
[----:B------:R-:W-:-:S05]  /*2fe0*/  FMUL R11, R45, 1.4426950216293334961 ;  /* 0x3fb8aa3b2d0b7820 */ /* 0x000fca0000400000 */
[----:B------:R-:W0:Y:S01]  /*2ff0*/  MUFU.EX2 R8, R8 ;  /* 0x0000000800087308 */ /* 0x000e220000000800 */
[----:B-1----:R-:W-:-:S07]  /*3000*/  FADD R45, R5, R46 ;  /* 0x0000002e052d7221 */ /* 0x002fce0000000000 */
        /* <DEDUP_REMOVED lines=11> */
[----:B------:R-:W-:Y:S01]  /*30c0*/  FMUL R43, R48, 1.4426950216293334961 ;  /* 0x3fb8aa3b302b7820 */ /* 0x000fe20000400000 */
[----:B------:R-:W-:-:S05]  /*30d0*/  FFMA R49, R49, UR5, -R74 ;  /* 0x0000000531317c23 */ /* 0x000fca000800084a */
[----:B------:R-:W1:Y:S01]  /*30e0*/  MUFU.EX2 R39, R39 ;  /* 0x0000002700277308 */ /* 0x000e620000000800 */
[----:B------:R-:W-:Y:S01]  /*30f0*/  FADD R47, R38, R45 ;  /* 0x0000002d262f7221 */ /* 0x000fe20000000000 */
[----:B------:R-:W-:Y:S01]  /*3100*/  FMUL R16, R49, 1.4426950216293334961 ;  /* 0x3fb8aa3b31107820 */ /* 0x000fe20000400000 */
[--C-:B------:R-:W-:Y:S01]  /*3110*/  FFMA R50, R50, UR5, -R74.reuse ;  /* 0x0000000532327c23 */ /* 0x100fe2000800084a */
[----:B------:R-:W-:-:S04]  /*3120*/  FFMA R52, R52, UR5, -R74 ;  /* 0x0000000534347c23 */ /* 0x000fc8000800084a */
[----:B------:R-:W1:Y:S01]  /*3130*/  MUFU.EX2 R40, R40 ;  /* 0x0000002800287308 */ /* 0x000e620000000800 */
[----:B---3--:R-:W-:Y:S01]  /*3140*/  FADD R46, R42, R47 ;  /* 0x0000002f2a2e7221 */ /* 0x008fe20000000000 */
[----:B------:R-:W-:Y:S01]  /*3150*/  FMUL R48, R50, 1.4426950216293334961 ;  /* 0x3fb8aa3b32307820 */ /* 0x000fe20000400000 */
[----:B------:R-:W-:Y:S01]  /*3160*/  FFMA R51, R51, UR5, -R74 ;  /* 0x0000000533337c23 */ /* 0x000fe2000800084a */
[----:B------:R-:W-:-:S04]  /*3170*/  FMUL R44, R52, 1.4426950216293334961 ;  /* 0x3fb8aa3b342c7820 */ /* 0x000fc80000400000 */
[----:B------:R-:W3:Y:S01]  /*3180*/  MUFU.EX2 R43, R43 ;  /* 0x0000002b002b7308 */ /* 0x000ee20000000800 */
        /* <DEDUP_REMOVED lines=8> */
[----:B------:R-:W-:-:S05]  /*3210*/  FFMA R54, R54, UR5, -R74 ;  /* 0x0000000536367c23 */ /* 0x000fca000800084a */
[----:B------:R-:W1:Y:S01]  /*3220*/  MUFU.EX2 R49, R49 ;  /* 0x0000003100317308 */ /* 0x000e620000000800 */
[----:B---3--:R-:W-:Y:S01]  /*3230*/  FADD R47, R43, R52 ;  /* 0x000000342b2f7221 */ /* 0x008fe20000000000 */
[----:B------:R-:W-:Y:S01]  /*3240*/  FMUL R50, R54, 1.4426950216293334961 ;  /* 0x3fb8aa3b36327820 */ /* 0x000fe20000400000 */
[----:B------:R-:W-:-:S05]  /*3250*/  FFMA R55, R55, UR5, -R74 ;  /* 0x0000000537377c23 */ /* 0x000fca000800084a */
[----:B------:R-:W3:Y:S01]  /*3260*/  MUFU.EX2 R44, R44 ;  /* 0x0000002c002c7308 */ /* 0x000ee20000000800 */
[----:B0-----:R-:W-:Y:S01]  /*3270*/  FADD R47, R16, R47 ;  /* 0x0000002f102f7221 */ /* 0x001fe20000000000 */
[----:B------:R-:W-:Y:S01]  /*3280*/  FMUL R51, R55, 1.4426950216293334961 ;  /* 0x3fb8aa3b37337820 */ /* 0x000fe20000400000 */
[----:B------:R-:W-:-:S05]  /*3290*/  FFMA R56, R56, UR5, -R74 ;  /* 0x0000000538387c23 */ /* 0x000fca000800084a */
[----:B------:R-:W0:Y:S01]  /*32a0*/  MUFU.EX2 R35, R35 ;  /* 0x0000002300237308 */ /* 0x000e220000000800 */
[----:B-1----:R-:W-:Y:S01]  /*32b0*/  FADD R52, R48, R47 ;  /* 0x0000002f30347221 */ /* 0x002fe20000000000 */
[----:B------:R-:W-:Y:S01]  /*32c0*/  FMUL R45, R56, 1.4426950216293334961 ;  /* 0x3fb8aa3b382d7820 */ /* 0x000fe20000400000 */
[----:B------:R-:W-:-:S05]  /*32d0*/  FFMA R57, R57, UR5, -R74 ;  /* 0x0000000539397c23 */ /* 0x000fca000800084a */
        /* <DEDUP_REMOVED lines=18> */
[----:B------:R-:W-:-:S06]  /*3400*/  FMUL R52, R61, 1.4426950216293334961 ;  /* 0x3fb8aa3b3d347820 */ /* 0x000fcc0000400000 */
[----:B------:R-:W1:Y:S01]  /*3410*/  MUFU.EX2 R54, R54 ;  /* 0x0000003600367308 */ /* 0x000e620000000800 */
[----:B---3--:R-:W-:Y:S01]  /*3420*/  FADD R55, R45, R56 ;  /* 0x000000382d377221 */ /* 0x008fe20000000000 */
[--C-:B------:R-:W-:Y:S01]  /*3430*/  FFMA R62, R62, UR5, -R74.reuse ;  /* 0x000000053e3e7c23 */ /* 0x100fe2000800084a */
[----:B------:R-:W-:-:S05]  /*3440*/  FFMA R63, R63, UR5, -R74 ;  /* 0x000000053f3f7c23 */ /* 0x000fca000800084a */
[----:B------:R-:W3:Y:S01]  /*3450*/  MUFU.EX2 R47, R47 ;  /* 0x0000002f002f7308 */ /* 0x000ee20000000800 */
[----:B0-----:R-:W-:Y:S01]  /*3460*/  FADD R58, R46, R55 ;  /* 0x000000372e3a7221 */ /* 0x001fe20000000000 */
[----:B------:R-:W-:Y:S01]  /*3470*/  F2FP.SATFINITE.E4M3.F32.PACK_AB_MERGE_C R18, R19, R18, RZ ;  /* 0x000000121312723e */ /* 0x000fe200048070ff */
[----:B------:R-:W-:-:S05]  /*3480*/  FMUL R19, R62, 1.4426950216293334961 ;  /* 0x3fb8aa3b3e137820 */ /* 0x000fca0000400000 */
[----:B------:R-:W0:Y:S01]  /*3490*/  MUFU.EX2 R52, R52 ;  /* 0x0000003400347308 */ /* 0x000e220000000800 */
[----:B------:R-:W-:Y:S01]  /*34a0*/  FMUL R56, R63, 1.4426950216293334961 ;  /* 0x3fb8aa3b3f387820 */ /* 0x000fe20000400000 */
[----:B-1----:R-:W-:-:S04]  /*34b0*/  FADD R55, R53, R58 ;  /* 0x0000003a35377221 */ /* 0x002fc80000000000 */
[----:B------:R-:W-:Y:S02]  /*34c0*/  FADD R58, R54, R55 ;  /* 0x00000037363a7221 */ /* 0x000fe40000000000 */
[----:B------:R-:W1:Y:S02]  /*34d0*/  MUFU.EX2 R19, R19 ;  /* 0x0000001300137308 */ /* 0x000e640000000800 */
[----:B---3--:R-:W-:Y:S01]  /*34e0*/  FADD R55, R47, R58 ;  /* 0x0000003a2f377221 */ /* 0x008fe20000000000 */
[--C-:B------:R-:W-:Y:S01]  /*34f0*/  FFMA R66, R66, UR5, -R74.reuse ;  /* 0x0000000542427c23 */ /* 0x100fe2000800084a */
[----:B------:R-:W-:-:S04]  /*3500*/  FFMA R67, R67, UR5, -R74 ;  /* 0x0000000543437c23 */ /* 0x000fc8000800084a */
[----:B------:R-:W3:Y:S01]  /*3510*/  MUFU.EX2 R56, R56 ;  /* 0x0000003800387308 */ /* 0x000ee20000000800 */
[----:B------:R-:W-:Y:S02]  /*3520*/  F2FP.SATFINITE.E4M3.F32.PACK_AB_MERGE_C R27, R28, R27, RZ ;  /* 0x0000001b1c1b723e */ /* 0x000fe400048070ff */
[----:B------:R-:W-:Y:S01]  /*3530*/  F2FP.SATFINITE.E4M3.F32.PACK_AB_MERGE_C R28, R36, R5, RZ ;  /* 0x00000005241c723e */ /* 0x000fe200048070ff */
[----:B0-----:R-:W-:Y:S01]  /*3540*/  FADD R36, R52, R55 ;  /* 0x0000003734247221 */ /* 0x001fe20000000000 */
[----:B------:R-:W-:Y:S01]  /*3550*/  F2FP.SATFINITE.E4M3.F32.PACK_AB_MERGE_C R55, R49, R48, RZ ;  /* 0x000000303137723e */ /* 0x000fe200048070ff */
[--C-:B------:R-:W-:Y:S01]  /*3560*/  FFMA R65, R65, UR5, -R74.reuse ;  /* 0x0000000541417c23 */ /* 0x100fe2000800084a */
[----:B------:R-:W-:Y:S01]  /*3570*/  FMUL R48, R66, 1.4426950216293334961 ;  /* 0x3fb8aa3b42307820 */ /* 0x000fe20000400000 */
[----:B------:R-:W-:Y:S01]  /*3580*/  FMUL R49, R67, 1.4426950216293334961 ;  /* 0x3fb8aa3b43317820 */ /* 0x000fe20000400000 */
[----:B------:R-:W-:Y:S01]  /*3590*/  FFMA R64, R64, UR5, -R74 ;  /* 0x0000000540407c23 */ /* 0x000fe2000800084a */
[----:B------:R-:W-:Y:S01]  /*35a0*/  F2FP.SATFINITE.E4M3.F32.PACK_AB_MERGE_C R51, R51, R50, RZ ;  /* 0x000000323333723e */ /* 0x000fe200048070ff */
[----:B------:R-:W-:-:S02]  /*35b0*/  FMUL R50, R65, 1.4426950216293334961 ;  /* 0x3fb8aa3b41327820 */ /* 0x000fc40000400000 */
[----:B------:R-:W-:Y:S01]  /*35c0*/  FMUL R64, R64, 1.4426950216293334961 ;  /* 0x3fb8aa3b40407820 */ /* 0x000fe20000400000 */
[----:B------:R-:W-:Y:S01]  /*35d0*/  MUFU.EX2 R48, R48 ;  /* 0x0000003000307308 */ /* 0x000fe20000000800 */
[----:B------:R-:W-:Y:S01]  /*35e0*/  F2FP.SATFINITE.E4M3.F32.PACK_AB_MERGE_C R53, R54, R53, RZ ;  /* 0x000000353635723e */ /* 0x000fe200048070ff */
[----:B-1----:R-:W-:Y:S01]  /*35f0*/  FADD R5, R19, R36 ;  /* 0x0000002413057221 */ /* 0x002fe20000000000 */
[----:B---3--:R-:W-:-:S05]  /*3600*/  F2FP.SATFINITE.E4M3.F32.PACK_AB_MERGE_C R54, R56, R19, RZ ;  /* 0x000000133836723e */ /* 0x008fca00048070ff */
[----:B------:R-:W0:Y:S01]  /*3610*/  MUFU.EX2 R49, R49 ;  /* 0x0000003100317308 */ /* 0x000e220000000800 */
[----:B------:R-:W-:Y:S01]  /*3620*/  FADD R56, R56, R5 ;  /* 0x0000000538387221 */ /* 0x000fe20000000000 */
[----:B------:R-:W-:-:S06]  /*3630*/  F2FP.SATFINITE.E4M3.F32.PACK_AB_MERGE_C R5, R7, R6, R154 ;  /* 0x000000060705723e */ /* 0x000fcc000480709a */
[----:B------:R-:W-:Y:S01]  /*3640*/  MUFU.EX2 R19, R64 ;  /* 0x0000004000137308 */ /* 0x000fe20000000800 */
[----:B------:R-:W-:-:S07]  /*3650*/  F2FP.SATFINITE.E4M3.F32.PACK_AB_MERGE_C R4, R147, R4, R34 ;  /* 0x000000049304723e */ /* 0x000fce0004807022 */
[----:B------:R-:W1:Y:S01]  /*3660*/  MUFU.EX2 R50, R50 ;  /* 0x0000003200327308 */ /* 0x000e620000000800 */
[----:B------:R-:W-:Y:S01]  /*3670*/  F2FP.SATFINITE.E4M3.F32.PACK_AB_MERGE_C R6, R10, R9, R155 ;  /* 0x000000090a06723e */ /* 0x000fe2000480709b */
[----:B------:R-:W-:Y:S01]  /*3680*/  STS.U8 [R69+UR14+0x3000], R146 ;  /* 0x0030009245007988 */ /* 0x000fe2000800000e */
[----:B------:R-:W-:-:S03]  /*3690*/  F2FP.SATFINITE.E4M3.F32.PACK_AB_MERGE_C R7, R15, R12, R18 ;  /* 0x0000000c0f07723e */ /* 0x000fc60004807012 */
[----:B--2---:R-:W-:Y:S04]  /*36a0*/  STS.U8 [R69+UR14+0x3200], R148 ;  /* 0x0032009445007988 */ /* 0x004fe8000800000e */
[----:B------:R-:W-:Y:S04]  /*36b0*/  STS.U8 [R69+UR14+0x3400], R152 ;  /* 0x0034009845007988 */ /* 0x000fe8000800000e */
[----:B----4-:R-:W-:Y:S04]  /*36c0*/  STS.U8 [R69+UR14+0x3600], R150 ;  /* 0x0036009645007988 */ /* 0x010fe8000800000e */
[----:B-----5:R-:W-:Y:S04]  /*36d0*/  STS.U8 [R68+UR14+0x3080], R149 ;  /* 0x0030809544007988 */ /* 0x020fe8000800000e */
[----:B------:R-:W-:Y:S04]  /*36e0*/  STS.U8 [R68+UR14+0x3280], R153 ;  /* 0x0032809944007988 */ /* 0x000fe8000800000e */
        /* <DEDUP_REMOVED lines=9> */
[----:B------:R-:W-:Y:S01]  /*3780*/  STS.U8 [R2+UR14+0x3780], R71 ;  /* 0x0037804702007988 */ /* 0x000fe2000800000e */
[----:B------:R-:W-:-:S03]  /*3790*/  F2FP.SATFINITE.E4M3.F32.PACK_AB_MERGE_C R45, R46, R45, R53 ;  /* 0x0000002d2e2d723e */ /* 0x000fc60004807035 */
[----:B------:R0:W-:Y:S01]  /*37a0*/  STS.128 [R70+UR14], R4 ;  /* 0x0000000446007988 */ /* 0x0001e20008000c0e */
[----:B------:R-:W-:Y:S02]  /*37b0*/  F2FP.SATFINITE.E4M3.F32.PACK_AB_MERGE_C R46, R52, R47, R54 ;  /* 0x0000002f342e723e */ /* 0x000fe40004807036 */
[----:B------:R-:W-:Y:S02]  /*37c0*/  F2FP.SATFINITE.E4M3.F32.PACK_AB_MERGE_C R44, R35, R44, R51 ;  /* 0x0000002c232c723e */ /* 0x000fe40004807033 */
[----:B0-----:R-:W-:-:S04]  /*37d0*/  F2FP.SATFINITE.E4M3.F32.PACK_AB_MERGE_C R4, R49, R48, RZ ;  /* 0x000000303104723e */ /* 0x001fc800048070ff */
[----:B-1----:R-:W-:Y:S01]  /*37e0*/  F2FP.SATFINITE.E4M3.F32.PACK_AB_MERGE_C R47, R50, R19, R4 ;  /* 0x00000013322f723e */ /* 0x002fe20004807004 */
[----:B------:R-:W-:Y:S01]  /*37f0*/  FADD R4, -R74, -INF ;  /* 0xff8000004a047421 */ /* 0x000fe20000000100 */
[----:B------:R-:W-:-:S03]  /*3800*/  F2FP.SATFINITE.E4M3.F32.PACK_AB_MERGE_C R23, R156, R23, RZ ;  /* 0x000000179c17723e */ /* 0x000fc600048070ff */
[----:B------:R-:W-:Y:S01]  /*3810*/  FMUL R51, R4, 1.4426950216293334961 ;  /* 0x3fb8aa3b04337820 */ /* 0x000fe20000400000 */
[----:B------:R-:W-:Y:S02]  /*3820*/  F2FP.SATFINITE.E4M3.F32.PACK_AB_MERGE_C R30, R31, R30, RZ ;  /* 0x0000001e1f1e723e */ /* 0x000fe400048070ff */
[----:B------:R-:W-:Y:S02]  /*3830*/  F2FP.SATFINITE.E4M3.F32.PACK_AB_MERGE_C R32, R33, R32, RZ ;  /* 0x000000202120723e */ /* 0x000fe400048070ff */
[----:B------:R-:W-:Y:S02]  /*3840*/  F2FP.SATFINITE.E4M3.F32.PACK_AB_MERGE_C R31, R38, R37, RZ ;  /* 0x00000025261f723e */ /* 0x000fe400048070ff */
[----:B------:R-:W-:Y:S01]  /*3850*/  F2FP.SATFINITE.E4M3.F32.PACK_AB_MERGE_C R33, R40, R39, RZ ;  /* 0x000000272821723e */ /* 0x000fe200048070ff */
[----:B------:R-:W0:Y:S01]  /*3860*/  MUFU.EX2 R51, R51 ;  /* 0x0000003300337308 */ /* 0x000e220000000800 */
[----:B------:R-:W-:Y:S02]  /*3870*/  F2FP.SATFINITE.E4M3.F32.PACK_AB_MERGE_C R37, R20, R17, R27 ;  /* 0x000000111425723e */ /* 0x000fe4000480701b */
[----:B------:R-:W-:-:S02]  /*3880*/  F2FP.SATFINITE.E4M3.F32.PACK_AB_MERGE_C R36, R14, R13, R23 ;  /* 0x0000000d0e24723e */ /* 0x000fc40004807017 */
[----:B------:R-:W-:Y:S02]  /*3890*/  F2FP.SATFINITE.E4M3.F32.PACK_AB_MERGE_C R38, R22, R21, R30 ;  /* 0x000000151626723e */ /* 0x000fe4000480701e */
[----:B------:R-:W-:Y:S02]  /*38a0*/  F2FP.SATFINITE.E4M3.F32.PACK_AB_MERGE_C R39, R25, R24, R32 ;  /* 0x000000181927723e */ /* 0x000fe40004807020 */
[----:B------:R-:W-:Y:S02]  /*38b0*/  LOP3.LUT R73, R70, 0x10, RZ, 0x3c, !PT ;  /* 0x0000001046497812 */ /* 0x000fe400078e3cff */
[----:B------:R-:W-:Y:S02]  /*38c0*/  F2FP.SATFINITE.E4M3.F32.PACK_AB_MERGE_C R41, R8, R41, R31 ;  /* 0x000000290829723e */ /* 0x000fe4000480701f */
[----:B------:R-:W-:Y:S02]  /*38d0*/  F2FP.SATFINITE.E4M3.F32.PACK_AB_MERGE_C R40, R29, R26, R28 ;  /* 0x0000001a1d28723e */ /* 0x000fe4000480701c */
[----:B------:R-:W-:-:S02]  /*38e0*/  F2FP.SATFINITE.E4M3.F32.PACK_AB_MERGE_C R42, R11, R42, R33 ;  /* 0x0000002a0b2a723e */ /* 0x000fc40004807021 */
[----:B------:R-:W-:Y:S02]  /*38f0*/  F2FP.SATFINITE.E4M3.F32.PACK_AB_MERGE_C R43, R16, R43, R55 ;  /* 0x0000002b102b723e */ /* 0x000fe40004807037 */
[C---:B------:R-:W-:Y:S02]  /*3900*/  LOP3.LUT R72, R70.reuse, 0x20, RZ, 0x3c, !PT ;  /* 0x0000002046487812 */ /* 0x040fe400078e3cff */
[----:B------:R-:W-:Y:S01]  /*3910*/  LOP3.LUT R71, R70, 0x30, RZ, 0x3c, !PT ;  /* 0x0000003046477812 */ /* 0x000fe200078e3cff */
[----:B------:R1:W-:Y:S01]  /*3920*/  STS.128 [R73+UR14], R36 ;  /* 0x0000002449007988 */ /* 0x0003e20008000c0e */
[----:B------:R-:W-:Y:S01]  /*3930*/  FADD R53, R19, R56 ;  /* 0x0000003813357221 */ /* 0x000fe20000000000 */
[----:B------:R-:W-:Y:S02]  /*3940*/  UIADD3 UR17, UPT, UPT, UR17, -0x40, URZ ;  /* 0xffffffc011117890 */ /* 0x000fe4000fffe0ff */
[----:B------:R1:W-:Y:S04]  /*3950*/  STS.128 [R72+UR14], R40 ;  /* 0x0000002848007988 */ /* 0x0003e80008000c0e */
[----:B------:R1:W-:Y:S01]  /*3960*/  STS.128 [R71+UR14], R44 ;  /* 0x0000002c47007988 */ /* 0x0003e20008000c0e */
[----:B------:R-:W2:Y:S01]  /*3970*/  LDTM.x32 R4, tmem[UR15] ;  /* 0x0000000f000479ee */ /* 0x000ea200082c0000 */
[----:B------:R-:W-:Y:S01]  /*3980*/  NOP ;  /* 0x0000000000007918 */ /* 0x000fe20000000000 */
[----:B0-----:R-:W-:Y:S05]  /*3990*/  @!P2 BRA `(.L_x_9) ;  /* 0x000000000084a947 */ /* 0x001fea0003800000 */
[C---:B--2---:R-:W-:Y:S01]  /*39a0*/  FMUL R4, R51.reuse, R4 ;  /* 0x0000000433047220 */ /* 0x044fe20000400000 */
[C---:B------:R-:W-:Y:S01]  /*39b0*/  FMUL R5, R51.reuse, R5 ;  /* 0x0000000533057220 */ /* 0x040fe20000400000 */
        /* <DEDUP_REMOVED lines=29> */
[----:B------:R-:W-:-:S04]  /*3b90*/  FMUL R35, R51, R35 ;  /* 0x0000002333237220 */ /* 0x000fc80000400000 */
[----:B------:R0:W-:Y:S03]  /*3ba0*/  STTM.x32 tmem[UR15], R4 ;  /* 0x00000004000079ed */ /* 0x0001e600082c000f */
.L_x_9:
[----:B--2---:R-:W2:Y:S02]  /*3bb0*/  FENCE.VIEW.ASYNC.T ;  /* 0x00000000000073c6 */ /* 0x004ea40000000200 */
[----:B--2---:R-:W-:Y:S01]  /*3bc0*/  BAR.SYNC.DEFER_BLOCKING 0x0 ;  /* 0x0000000000007b1d */ /* 0x004fe20000010000 */
[----:B------:R-:W-:Y:S01]  /*3bd0*/  FADD R53, R50, R53 ;  /* 0x0000003532357221 */ /* 0x000fe20000000000 */
[----:B------:R-:W-:-:S03]  /*3be0*/  UISETP.GE.AND UP1, UPT, UR17, 0x1, UPT ;  /* 0x000000011100788c */ /* 0x000fc6000bf26270 */
[----:B------:R-:W-:-:S04]  /*3bf0*/  FADD R48, R48, R53 ;  /* 0x0000003530307221 */ /* 0x000fc80000000000 */
[----:B------:R-:W-:-:S04]  /*3c00*/  FADD R48, R49, R48 ;  /* 0x0000003031307221 */ /* 0x000fc80000000000 */
[----:B------:R-:W-:Y:S01]  /*3c10*/  FADD R48, R51, R48 ;  /* 0x0000003033307221 */ /* 0x000fe20000000000 */
[----:B------:R2:W-:Y:S06]  /*3c20*/  MEMBAR.ALL.CTA ;  /* 0x0000000000007992 */ /* 0x0005ec0000008000 */
[----:B--2---:R-:W2:Y:S02]  /*3c30*/  FENCE.VIEW.ASYNC.S ;  /* 0x00000000000073c6 */ /* 0x004ea40000000000 */
[----:B--2---:R-:W-:Y:S06]  /*3c40*/  BAR.SYNC.DEFER_BLOCKING 0x0 ;  /* 0x0000000000007b1d */ /* 0x004fec0000010000 */
[----:B------:R-:W-:Y:S05]  /*3c50*/  @!P3 BRA `(.L_x_10) ;  /* 0x000000000060b947 */ /* 0x000fea0003800000 */
[----:B------:R-:W-:Y:S02]  /*3c60*/  UIADD3 UR4, UPT, UPT, UR14, 0x3000, URZ ;  /* 0x000030000e047890 */ /* 0x000fe4000fffe0ff */
[----:B------:R-:W-:Y:S02]  /*3c70*/  USHF.R.U32.HI UR6, URZ, 0x4, UR14 ;  /* 0x00000004ff067899 */ /* 0x000fe4000801160e */
[----:B------:R-:W-:Y:S02]  /*3c80*/  USHF.R.U32.HI UR4, URZ, 0x4, UR4 ;  /* 0x00000004ff047899 */ /* 0x000fe40008011604 */
[----:B------:R-:W-:Y:S02]  /*3c90*/  USGXT.U32 UR6, UR6, 0xe ;  /* 0x0000000e0606789a */ /* 0x000fe40008000000 */
[----:B------:R-:W-:Y:S01]  /*3ca0*/  USGXT.U32 UR8, UR4, 0xe ;  /* 0x0000000e0408789a */ /* 0x000fe20008000000 */
[----:B------:R-:W-:Y:S01]  /*3cb0*/  UMOV UR18, 0xfffffffe ;  /* 0xfffffffe00127882 */ /* 0x000fe20000000000 */
[----:B------:R-:W-:Y:S01]  /*3cc0*/  UMOV UR19, 0x7fffbfdf ;  /* 0x7fffbfdf00137882 */ /* 0x000fe20000000000 */
[----:B------:R-:W-:Y:S01]  /*3cd0*/  UMOV UR7, URZ ;  /* 0x000000ff00077c82 */ /* 0x000fe20008000000 */
[----:B------:R-:W-:Y:S01]  /*3ce0*/  UMOV UR9, URZ ;  /* 0x000000ff00097c82 */ /* 0x000fe20008000000 */
[----:B------:R-:W-:-:S02]  /*3cf0*/  UIADD3.64 UR22, UPT, UPT, UR6, -UR18, URZ ;  /* 0x8000001206167297 */ /* 0x000fc4000fffe0ff */
[----:B------:R-:W-:Y:S01]  /*3d00*/  UIADD3.64 UR18, UPT, UPT, UR8, -UR18, URZ ;  /* 0x8000001208127297 */ /* 0x000fe2000fffe0ff */
[----:B------:R-:W-:Y:S01]  /*3d10*/  UMOV UR24, 0x0 ;  /* 0x0000000000187882 */ /* 0x000fe20000000000 */
[----:B------:R-:W-:Y:S01]  /*3d20*/  UMOV UR25, 0x8080010 ;  /* 0x0808001000197882 */ /* 0x000fe20000000000 */
[----:B------:R-:W-:Y:S01]  /*3d30*/  UMOV UR4, UR16 ;  /* 0x0000001000047c82 */ /* 0x000fe20008000000 */
[----:B------:R-:W-:Y:S01]  /*3d40*/  UMOV UR5, URZ ;  /* 0x000000ff00057c82 */ /* 0x000fe20008000000 */
[----:B------:R-:W-:Y:S01]  /*3d50*/  UMOV UR7, 0x80004020 ;  /* 0x8000402000077882 */ /* 0x000fe20000000000 */
[----:B------:R-:W-:Y:S01]  /*3d60*/  UMOV UR9, 0x80004020 ;  /* 0x8000402000097882 */ /* 0x000fe20000000000 */
[----:B------:R-:W-:Y:S01]  /*3d70*/  UMOV UR28, 0x0 ;  /* 0x00000000001c7882 */ /* 0x000fe20000000000 */
[----:B------:R-:W-:Y:S01]  /*3d80*/  UMOV UR29, 0x8080010 ;  /* 0x08080010001d7882 */ /* 0x000fe20000000000 */
[----:B------:R-:W-:Y:S01]  /*3d90*/  UMOV UR4, UR4 ;  /* 0x0000000400047c82 */ /* 0x000fe20008000000 */
[----:B------:R2:W-:Y:S01]  /*3da0*/  UTCQMMA gdesc[UR6], gdesc[UR8], tmem[UR12], tmem[UR24], idesc[UR25], UPT ;  /* 0x00ff1808060075ea */ /* 0x0005e2000b80030c */
[----:B------:R2:W-:Y:S01]  /*3db0*/  UTCQMMA gdesc[UR22], gdesc[UR18], tmem[UR12], tmem[UR28], idesc[UR29], UPT ;  /* 0x00ff1c12160075ea */ /* 0x0005e2000b80030c */
[----:B------:R2:W-:Y:S01]  /*3dc0*/  UTCBAR [UR4], URZ ;  /* 0x000000ff040073e9 */ /* 0x0005e200080000ff */
[----:B------:R-:W-:Y:S01]  /*3dd0*/  NOP ;  /* 0x0000000000007918 */ /* 0x000fe20000000000 */
.L_x_10:
[----:B------:R-:W-:Y:S01]  /*3de0*/  FSEL R74, R74, -INF , P2 ;  /* 0xff8000004a4a7808 */ /* 0x000fe20001000000 */
[----:B--2---:R-:W-:Y:S01]  /*3df0*/  UMOV UR6, URZ ;  /* 0x000000ff00067c82 */ /* 0x004fe20008000000 */
[----:B------:R-:W-:Y:S01]  /*3e00*/  FSEL R94, R48, 1, P2 ;  /* 0x3f800000305e7808 */ /* 0x000fe20001000000 */
[----:B------:R-:W-:Y:S06]  /*3e10*/  BRA.U !UP1, `(.L_x_11) ;  /* 0x00000029092c7547 */ /* 0x000fec000b800000 */
[----:B------:R-:W-:Y:S01]  /*3e20*/  USHF.R.U32.HI UR33, URZ, 0x4, UR14 ;  /* 0x00000004ff217899 */ /* 0x000fe2000801160e */
[----:B------:R-:W-:Y:S01]  /*3e30*/  SHF.L.U32 R75, R75, 0x6, RZ ;  /* 0x000000064b4b7819 */ /* 0x000fe200000006ff */
[----:B------:R-:W-:Y:S01]  /*3e40*/  UIADD3 UR4, UPT, UPT, UR14, 0x4000, URZ ;  /* 0x000040000e047890 */ /* 0x000fe2000fffe0ff */
[----:B------:R-:W-:Y:S01]  /*3e50*/  HFMA2 R95, -RZ, RZ, 0, 0 ;  /* 0x00000000ff5f7431 */ /* 0x000fe200000001ff */
[----:B------:R-:W-:Y:S01]  /*3e60*/  UIADD3 UR6, UPT, UPT, UR14, 0x2000, URZ ;  /* 0x000020000e067890 */ /* 0x000fe2000fffe0ff */
[----:B------:R-:W-:Y:S01]  /*3e70*/  MOV R149, R74 ;  /* 0x0000004a00957202 */ /* 0x000fe20000000f00 */
[----:B------:R-:W-:Y:S01]  /*3e80*/  USHF.R.U32.HI UR4, URZ, 0x4, UR4 ;  /* 0x00000004ff047899 */ /* 0x000fe20008011604 */
[----:B------:R-:W-:Y:S01]  /*3e90*/  MOV R96, R75 ;  /* 0x0000004b00607202 */ /* 0x000fe20000000f00 */
[----:B------:R-:W-:Y:S02]  /*3ea0*/  USGXT.U32 UR33, UR33, 0xe ;  /* 0x0000000e2121789a */ /* 0x000fe40008000000 */
[----:B------:R-:W-:-:S02]  /*3eb0*/  USHF.L.U32 UR28, UR11, 0x6, URZ ;  /* 0x000000060b1c7899 */ /* 0x000fc400080006ff */
[----:B------:R-:W-:Y:S02]  /*3ec0*/  USHF.R.U32.HI UR9, URZ, 0x4, UR20 ;  /* 0x00000004ff097899 */ /* 0x000fe40008011614 */
[----:B------:R-:W-:Y:S02]  /*3ed0*/  USHF.R.U32.HI UR6, URZ, 0x4, UR6 ;  /* 0x00000004ff067899 */ /* 0x000fe40008011606 */
[----:B------:R-:W-:Y:S02]  /*3ee0*/  USGXT.U32 UR4, UR4, 0xe ;  /* 0x0000000e0404789a */ /* 0x000fe40008000000 */
[----:B------:R-:W-:Y:S01]  /*3ef0*/  UIADD3 UR34, UP2, UPT, UR33, 0x2, URZ ;  /* 0x0000000221227890 */ /* 0x000fe2000ff5e0ff */
[----:B------:R-:W-:Y:S01]  /*3f00*/  UMOV UR5, URZ ;  /* 0x000000ff00057c82 */ /* 0x000fe20008000000 */
[----:B------:R-:W-:Y:S01]  /*3f10*/  UMOV UR18, 0xfffffffe ;  /* 0xfffffffe00127882 */ /* 0x000fe20000000000 */
[----:B------:R-:W-:Y:S01]  /*3f20*/  UMOV UR19, 0x7fffbfdf ;  /* 0x7fffbfdf00137882 */ /* 0x000fe20000000000 */
[----:B------:R-:W-:Y:S01]  /*3f30*/  UISETP.NE.U32.AND UP1, UPT, UR21, URZ, UPT ;  /* 0x000000ff1500728c */ /* 0x000fe2000bf25070 */
[----:B------:R-:W2:Y:S01]  /*3f40*/  LDCU UR36, c[0x0][0x3a8] ;  /* 0x00007500ff2477ac */ /* 0x000ea20008000800 */
[----:B------:R-:W-:-:S02]  /*3f50*/  USGXT.U32 UR9, UR9, 0xe ;  /* 0x0000000e0909789a */ /* 0x000fc40008000000 */
[----:B------:R-:W-:Y:S02]  /*3f60*/  USGXT.U32 UR32, UR6, 0xe ;  /* 0x0000000e0620789a */ /* 0x000fe40008000000 */
[----:B------:R-:W-:Y:S02]  /*3f70*/  UIADD3.X UR35, UPT, UPT, UR5, -0x7fffbfe0, URZ, UP2, !UPT ;  /* 0x8000402005237890 */ /* 0x000fe400097fe4ff */
[----:B------:R-:W-:Y:S01]  /*3f80*/  UIADD3.64 UR18, UPT, UPT, UR4, -UR18, URZ ;  /* 0x8000001204127297 */ /* 0x000fe2000fffe0ff */
[----:B------:R-:W-:Y:S01]  /*3f90*/  UMOV UR29, 0x1 ;  /* 0x00000001001d7882 */ /* 0x000fe20000000000 */
[----:B------:R-:W-:Y:S01]  /*3fa0*/  UMOV UR7, URZ ;  /* 0x000000ff00077c82 */ /* 0x000fe20008000000 */
[----:B------:R-:W-:Y:S01]  /*3fb0*/  UMOV UR8, URZ ;  /* 0x000000ff00087c82 */ /* 0x000fe20008000000 */
[----:B------:R-:W-:-:S08]  /*3fc0*/  UMOV UR30, UR28 ;  /* 0x0000001c001e7c82 */ /* 0x000fd00008000000 */
.L_x_16:
[----:B0-----:R-:W-:Y:S02]  /*3fd0*/  SHF.R.S32.HI R23, RZ, 0x1f, R96 ;  /* 0x0000001fff177819 */ /* 0x001fe40000011460 */
[C---:B------:R-:W-:Y:S02]  /*3fe0*/  IADD3 R4, P2, PT, R96.reuse, R142, RZ ;  /* 0x0000008e60047210 */ /* 0x040fe40007f5e0ff */
[C---:B------:R-:W-:Y:S02]  /*3ff0*/  IADD3 R6, P3, PT, R96.reuse, R138, RZ ;  /* 0x0000008a60067210 */ /* 0x040fe40007f7e0ff */
[C---:B------:R-:W-:Y:S02]  /*4000*/  IADD3.X R5, PT, PT, R23.reuse, R143, RZ, P2, !PT ;  /* 0x0000008f17057210 */ /* 0x040fe400017fe4ff */
[----:B------:R-:W-:Y:S02]  /*4010*/  IADD3 R8, P2, PT, R96, R134, RZ ;  /* 0x0000008660087210 */ /* 0x000fe40007f5e0ff */
[C---:B------:R-:W-:Y:S01]  /*4020*/  IADD3.X R7, PT, PT, R23.reuse, R139, RZ, P3, !PT ;  /* 0x0000008b17077210 */ /* 0x040fe20001ffe4ff */
[----:B------:R0:W3:Y:S01]  /*4030*/  LDG.E.U8 R20, desc[UR26][R4.64] ;  /* 0x0000001a04147981 */ /* 0x0000e2000c1e1100 */
[----:B------:R-:W-:-:S02]  /*4040*/  IADD3.X R9, PT, PT, R23, R135, RZ, P2, !PT ;  /* 0x0000008717097210 */ /* 0x000fc400017fe4ff */
[C---:B------:R-:W-:Y:S01]  /*4050*/  IADD3 R10, P3, PT, R96.reuse, R130, RZ ;  /* 0x00000082600a7210 */ /* 0x040fe20007f7e0ff */
[----:B------:R4:W5:Y:S01]  /*4060*/  LDG.E.U8 R22, desc[UR26][R6.64] ;  /* 0x0000001a06167981 */ /* 0x000962000c1e1100 */
[C---:B------:R-:W-:Y:S02]  /*4070*/  IADD3 R12, P2, PT, R96.reuse, R126, RZ ;  /* 0x0000007e600c7210 */ /* 0x040fe40007f5e0ff */
[C---:B------:R-:W-:Y:S01]  /*4080*/  IADD3.X R11, PT, PT, R23.reuse, R131, RZ, P3, !PT ;  /* 0x00000083170b7210 */ /* 0x040fe20001ffe4ff */
[----:B--2---:R1:W2:Y:S01]  /*4090*/  LDG.E.U8 R24, desc[UR26][R8.64] ;  /* 0x0000001a08187981 */ /* 0x0042a2000c1e1100 */
[----:B------:R-:W-:Y:S02]  /*40a0*/  IADD3.X R13, PT, PT, R23, R127, RZ, P2, !PT ;  /* 0x0000007f170d7210 */ /* 0x000fe400017fe4ff */
[C---:B------:R-:W-:Y:S01]  /*40b0*/  IADD3 R14, P3, PT, R96.reuse, R122, RZ ;  /* 0x0000007a600e7210 */ /* 0x040fe20007f7e0ff */
[----:B------:R1:W2:Y:S01]  /*40c0*/  LDG.E.U8 R26, desc[UR26][R10.64] ;  /* 0x0000001a0a1a7981 */ /* 0x0002a2000c1e1100 */
[----:B------:R-:W-:-:S02]  /*40d0*/  IADD3 R16, P2, PT, R96, R118, RZ ;  /* 0x0000007660107210 */ /* 0x000fc40007f5e0ff */
[C---:B------:R-:W-:Y:S01]  /*40e0*/  IADD3.X R15, PT, PT, R23.reuse, R123, RZ, P3, !PT ;  /* 0x0000007b170f7210 */ /* 0x040fe20001ffe4ff */
[----:B------:R1:W2:Y:S01]  /*40f0*/  LDG.E.U8 R28, desc[UR26][R12.64] ;  /* 0x0000001a0c1c7981 */ /* 0x0002a2000c1e1100 */
[C---:B------:R-:W-:Y:S02]  /*4100*/  IADD3.X R17, PT, PT, R23.reuse, R119, RZ, P2, !PT ;  /* 0x0000007717117210 */ /* 0x040fe400017fe4ff */
[C---:B------:R-:W-:Y:S01]  /*4110*/  IADD3 R18, P3, PT, R96.reuse, R114, RZ ;  /* 0x0000007260127210 */ /* 0x040fe20007f7e0ff */
[----:B------:R1:W2:Y:S01]  /*4120*/  LDG.E.U8 R30, desc[UR26][R14.64] ;  /* 0x0000001a0e1e7981 */ /* 0x0002a2000c1e1100 */
[----:B0-----:R-:W-:Y:S02]  /*4130*/  IADD3 R4, P2, PT, R96, R140, RZ ;  /* 0x0000008c60047210 */ /* 0x001fe40007f5e0ff */
[C---:B------:R-:W-:Y:S01]  /*4140*/  IADD3.X R19, PT, PT, R23.reuse, R115, RZ, P3, !PT ;  /* 0x0000007317137210 */ /* 0x040fe20001ffe4ff */
[----:B------:R0:W2:Y:S01]  /*4150*/  LDG.E.U8 R32, desc[UR26][R16.64] ;  /* 0x0000001a10207981 */ /* 0x0000a2000c1e1100 */
[----:B------:R-:W-:-:S02]  /*4160*/  IADD3.X R5, PT, PT, R23, R141, RZ, P2, !PT ;  /* 0x0000008d17057210 */ /* 0x000fc400017fe4ff */
[C---:B----4-:R-:W-:Y:S01]  /*4170*/  IADD3 R6, P3, PT, R96.reuse, R136, RZ ;  /* 0x0000008860067210 */ /* 0x050fe20007f7e0ff */
[----:B------:R-:W4:Y:S01]  /*4180*/  LDG.E.U8 R18, desc[UR26][R18.64] ;  /* 0x0000001a12127981 */ /* 0x000f22000c1e1100 */
[C---:B-1----:R-:W-:Y:S02]  /*4190*/  IADD3 R8, P2, PT, R96.reuse, R132, RZ ;  /* 0x0000008460087210 */ /* 0x042fe40007f5e0ff */
[C---:B------:R-:W-:Y:S01]  /*41a0*/  IADD3.X R7, PT, PT, R23.reuse, R137, RZ, P3, !PT ;  /* 0x0000008917077210 */ /* 0x040fe20001ffe4ff */
[----:B------:R1:W4:Y:S01]  /*41b0*/  LDG.E.U8 R21, desc[UR26][R4.64] ;  /* 0x0000001a04157981 */ /* 0x000322000c1e1100 */
[C---:B------:R-:W-:Y:S02]  /*41c0*/  IADD3.X R9, PT, PT, R23.reuse, R133, RZ, P2, !PT ;  /* 0x0000008517097210 */ /* 0x040fe400017fe4ff */
[C---:B------:R-:W-:Y:S02]  /*41d0*/  IADD3 R10, P3, PT, R96.reuse, R128, RZ ;  /* 0x00000080600a7210 */ /* 0x040fe40007f7e0ff */
[----:B------:R-:W-:Y:S01]  /*41e0*/  IADD3 R12, P2, PT, R96, R124, RZ ;  /* 0x0000007c600c7210 */ /* 0x000fe20007f5e0ff */
[----:B------:R-:W4:Y:S01]  /*41f0*/  LDG.E.U8 R7, desc[UR26][R6.64] ;  /* 0x0000001a06077981 */ /* 0x000f22000c1e1100 */
[----:B------:R-:W-:-:S02]  /*4200*/  IADD3.X R11, PT, PT, R23, R129, RZ, P3, !PT ;  /* 0x00000081170b7210 */ /* 0x000fc40001ffe4ff */
[C---:B------:R-:W-:Y:S01]  /*4210*/  IADD3.X R13, PT, PT, R23.reuse, R125, RZ, P2, !PT ;  /* 0x0000007d170d7210 */ /* 0x040fe200017fe4ff */
[----:B------:R-:W4:Y:S01]  /*4220*/  LDG.E.U8 R9, desc[UR26][R8.64] ;  /* 0x0000001a08097981 */ /* 0x000f22000c1e1100 */
[C---:B------:R-:W-:Y:S02]  /*4230*/  IADD3 R14, P3, PT, R96.reuse, R120, RZ ;  /* 0x00000078600e7210 */ /* 0x040fe40007f7e0ff */
[C---:B0-----:R-:W-:Y:S01]  /*4240*/  IADD3 R16, P4, PT, R96.reuse, R116, RZ ;  /* 0x0000007460107210 */ /* 0x041fe20007f9e0ff */
[----:B------:R-:W4:Y:S01]  /*4250*/  LDG.E.U8 R11, desc[UR26][R10.64] ;  /* 0x0000001a0a0b7981 */ /* 0x000f22000c1e1100 */
[----:B-1----:R-:W-:Y:S02]  /*4260*/  IADD3 R4, P2, PT, R96, R112, RZ ;  /* 0x0000007060047210 */ /* 0x002fe40007f5e0ff */
[C---:B------:R-:W-:Y:S01]  /*4270*/  IADD3.X R15, PT, PT, R23.reuse, R121, RZ, P3, !PT ;  /* 0x00000079170f7210 */ /* 0x040fe20001ffe4ff */
[----:B------:R-:W4:Y:S01]  /*4280*/  LDG.E.U8 R13, desc[UR26][R12.64] ;  /* 0x0000001a0c0d7981 */ /* 0x000f22000c1e1100 */
[----:B------:R-:W-:-:S02]  /*4290*/  IADD3.X R17, PT, PT, R23, R117, RZ, P4, !PT ;  /* 0x0000007517117210 */ /* 0x000fc400027fe4ff */
[----:B------:R-:W-:Y:S02]  /*42a0*/  IADD3.X R5, PT, PT, R23, R113, RZ, P2, !PT ;  /* 0x0000007117057210 */ /* 0x000fe400017fe4ff */
[----:B------:R-:W4:Y:S04]  /*42b0*/  LDG.E.U8 R15, desc[UR26][R14.64] ;  /* 0x0000001a0e0f7981 */ /* 0x000f28000c1e1100 */
[----:B------:R-:W4:Y:S04]  /*42c0*/  LDG.E.U8 R17, desc[UR26][R16.64] ;  /* 0x0000001a10117981 */ /* 0x000f28000c1e1100 */
[----:B------:R-:W4:Y:S01]  /*42d0*/  LDG.E.U8 R5, desc[UR26][R4.64] ;  /* 0x0000001a04057981 */ /* 0x000f22000c1e1100 */
[----:B------:R-:W-:-:S02]  /*42e0*/  UMOV UR10, 0x1 ;  /* 0x00000001000a7882 */ /* 0x000fc40000000000 */
[----:B------:R-:W-:-:S04]  /*42f0*/  @!UP0 UIADD3 UR10, UPT, UPT, -UR10, 0x100000, URZ ;  /* 0x001000000a0a8890 */ /* 0x000fc8000fffe1ff */
[----:B------:R-:W-:Y:S02]  /*4300*/  @!UP0 USHF.L.U32 UR11, UR10, 0xb, URZ ;  /* 0x0000000b0a0b8899 */ /* 0x000fe400080006ff */
[----:B------:R-:W-:Y:S01]  /*4310*/  @!UP0 USHF.L.U32 UR10, UR10, 0x1, URZ ;  /* 0x000000010a0a8899 */ /* 0x000fe200080006ff */
[----:B------:R-:W-:Y:S01]  /*4320*/  VOTEU.ALL UP2, P1 ;  /* 0x0000000000ff7886 */ /* 0x000fe20000840000 */
[----:B---3--:R0:W-:Y:S04]  /*4330*/  STS.U8 [R69+UR14+0x3800], R20 ;  /* 0x0038001445007988 */ /* 0x0081e8000800000e */
[----:B-----5:R0:W-:Y:S04]  /*4340*/  STS.U8 [R69+UR14+0x3900], R22 ;  /* 0x0039001645007988 */ /* 0x0201e8000800000e */
[----:B--2---:R0:W-:Y:S04]  /*4350*/  STS.U8 [R69+UR14+0x3a00], R24 ;  /* 0x003a001845007988 */ /* 0x0041e8000800000e */
[----:B------:R0:W-:Y:S04]  /*4360*/  STS.U8 [R69+UR14+0x3b00], R26 ;  /* 0x003b001a45007988 */ /* 0x0001e8000800000e */
[----:B------:R0:W-:Y:S04]  /*4370*/  STS.U8 [R69+UR14+0x3c00], R28 ;  /* 0x003c001c45007988 */ /* 0x0001e8000800000e */
[----:B------:R0:W-:Y:S04]  /*4380*/  STS.U8 [R69+UR14+0x3d00], R30 ;  /* 0x003d001e45007988 */ /* 0x0001e8000800000e */
[----:B------:R0:W-:Y:S04]  /*4390*/  STS.U8 [R69+UR14+0x3e00], R32 ;  /* 0x003e002045007988 */ /* 0x0001e8000800000e */
[----:B----4-:R0:W-:Y:S04]  /*43a0*/  STS.U8 [R69+UR14+0x3f00], R18 ;  /* 0x003f001245007988 */ /* 0x0101e8000800000e */
        /* <DEDUP_REMOVED lines=8> */
[----:B------:R1:W-:Y:S06]  /*4430*/  MEMBAR.ALL.CTA ;  /* 0x0000000000007992 */ /* 0x0003ec0000008000 */
[----:B-1----:R-:W-:Y:S04]  /*4440*/  FENCE.VIEW.ASYNC.S ;  /* 0x00000000000073c6 */ /* 0x002fe80000000000 */
[----:B------:R-:W1:Y:S02]  /*4450*/  FENCE.VIEW.ASYNC.S ;  /* 0x00000000000073c6 */ /* 0x000e640000000000 */
[----:B-1----:R0:W1:Y:S02]  /*4460*/  @!UP2 SYNCS.EXCH.64 URZ, [UR14+0x4810], UR10 ;  /* 0x0048100a0effa5b2 */ /* 0x0020640008000100 */
[----:B-1----:R-:W-:Y:S06]  /*4470*/  BAR.SYNC.DEFER_BLOCKING 0x0 ;  /* 0x0000000000007b1d */ /* 0x002fec0000010000 */
[----:B0-----:R-:W-:Y:S05]  /*4480*/  BRA.U UP1, `(.L_x_12) ;  /* 0x0000000101307547 */ /* 0x001fea000b800000 */
[----:B------:R-:W-:Y:S01]  /*4490*/  UIADD3 UR10, UPT, UPT, UR14, 0x4810, URZ ;  /* 0x000048100e0a7890 */ /* 0x000fe2000fffe0ff */
[----:B------:R-:W-:Y:S01]  /*44a0*/  UMOV UR11, URZ ;  /* 0x000000ff000b7c82 */ /* 0x000fe20008000000 */
[----:B------:R-:W-:Y:S01]  /*44b0*/  UMOV UR22, UR32 ;  /* 0x0000002000167c82 */ /* 0x000fe20008000000 */
[----:B------:R-:W-:Y:S01]  /*44c0*/  UMOV UR23, 0x40004040 ;  /* 0x4000404000177882 */ /* 0x000fe20000000000 */
[----:B------:R-:W-:Y:S01]  /*44d0*/  UMOV UR20, UR9 ;  /* 0x0000000900147c82 */ /* 0x000fe20008000000 */
[----:B------:R-:W-:Y:S01]  /*44e0*/  UMOV UR21, 0xc0004010 ;  /* 0xc000401000157882 */ /* 0x000fe20000000000 */
[----:B------:R-:W-:Y:S01]  /*44f0*/  UMOV UR24, 0x0 ;  /* 0x0000000000187882 */ /* 0x000fe20000000000 */
[----:B------:R-:W-:Y:S01]  /*4500*/  UMOV UR25, 0x8108010 ;  /* 0x0810801000197882 */ /* 0x000fe20000000000 */
[----:B------:R-:W-:Y:S01]  /*4510*/  UMOV UR10, UR10 ;  /* 0x0000000a000a7c82 */ /* 0x000fe20008000000 */
[----:B------:R0:W-:Y:S01]  /*4520*/  UTCQMMA gdesc[UR22], gdesc[UR20], tmem[UR31], tmem[UR24], idesc[UR25], !UPT ;  /* 0x00ff1814160075ea */ /* 0x0001e2000f80031f */
[----:B------:R0:W-:Y:S01]  /*4530*/  UTCBAR [UR10], URZ ;  /* 0x000000ff0a0073e9 */ /* 0x0001e200080000ff */
[----:B------:R-:W-:-:S02]  /*4540*/  NOP ;  /* 0x0000000000007918 */ /* 0x000fc40000000000 */
.L_x_12:
[----:B------:R-:W1:Y:S02]  /*4550*/  SYNCS.PHASECHK.TRANS64.TRYWAIT P2, [UR14+0x4810], RZ ;  /* 0x004810ffff0075a7 */ /* 0x000e64000804110e */
[----:B-1----:R-:W-:Y:S05]  /*4560*/  @!P2 BRA `(.L_x_13) ;  /* 0x000000380074a947 */ /* 0x002fea0003800000 */
.L_x_22:
[----:B------:R-:W-:Y:S01]  /*4570*/  BAR.SYNC.DEFER_BLOCKING 0x0 ;  /* 0x0000000000007b1d */ /* 0x000fe20000010000 */
[----:B------:R-:W-:Y:S01]  /*4580*/  SHF.L.U32 R95, R95, 0x1f, RZ ;  /* 0x0000001f5f5f7819 */ /* 0x000fe200000006ff */
[----:B------:R-:W-:Y:S02]  /*4590*/  USHF.R.S32.HI UR6, URZ, 0x1f, UR30 ;  /* 0x0000001fff067899 */ /* 0x000fe4000801141e */
[----:B------:R-:W-:Y:S02]  /*45a0*/  IADD3 R150, P3, PT, R110, UR30, RZ ;  /* 0x0000001e6e967c10 */ /* 0x000fe4000ff7e0ff */
[----:B------:R-:W1:Y:S02]  /*45b0*/  LDTM.x64 R4, tmem[UR15+0x20] ;  /* 0x0000200f000479ee */ /* 0x000e640008340000 */
[----:B------:R-:W-:Y:S01]  /*45c0*/  IADD3.X R151, PT, PT, R111, UR6, RZ, P3, !PT ;  /* 0x000000066f977c10 */ /* 0x000fe20009ffe4ff */
[----:B------:R-:W2:Y:S01]  /*45d0*/  @!P1 SYNCS.CCTL.IV [UR14+0x4810] ;  /* 0x00481000ff0099b1 */ /* 0x000ea2000800000e */
[----:B------:R-:W-:Y:S01]  /*45e0*/  NOP ;  /* 0x0000000000007918 */ /* 0x000fe20000000000 */
[----:B-1----:R-:W-:Y:S01]  /*45f0*/  FMUL R74, R4, UR36 ;  /* 0x00000024044a7c20 */ /* 0x002fe20008400000 */
[----:B------:R-:W-:Y:S01]  /*4600*/  FMUL R97, R5, UR36 ;  /* 0x0000002405617c20 */ /* 0x000fe20008400000 */
[----:B------:R-:W-:Y:S01]  /*4610*/  FMUL R144, R6, UR36 ;  /* 0x0000002406907c20 */ /* 0x000fe20008400000 */
[----:B------:R-:W-:Y:S01]  /*4620*/  FMUL R145, R7, UR36 ;  /* 0x0000002407917c20 */ /* 0x000fe20008400000 */
[----:B------:R-:W-:Y:S01]  /*4630*/  FMUL R146, R8, UR36 ;  /* 0x0000002408927c20 */ /* 0x000fe20008400000 */
[----:B--2---:R-:W1:Y:S02]  /*4640*/  SYNCS.PHASECHK.TRANS64.TRYWAIT P2, [UR16], R95 ;  /* 0x0000005fff0075a7 */ /* 0x004e640008041110 */
[----:B------:R-:W-:Y:S01]  /*4650*/  FMNMX3 R144, R74, R97, R144, !PT ;  /* 0x000000614a907276 */ /* 0x000fe20007800090 */
[----:B------:R-:W-:Y:S01]  /*4660*/  FMUL R74, R9, UR36 ;  /* 0x00000024094a7c20 */ /* 0x000fe20008400000 */
[----:B------:R-:W-:-:S02]  /*4670*/  FMUL R97, R10, UR36 ;  /* 0x000000240a617c20 */ /* 0x000fc40008400000 */
[----:B------:R-:W-:Y:S01]  /*4680*/  FMNMX3 R146, R144, R145, R146, !PT ;  /* 0x0000009190927276 */ /* 0x000fe20007800092 */
[----:B------:R-:W-:Y:S01]  /*4690*/  FMUL R144, R11, UR36 ;  /* 0x000000240b907c20 */ /* 0x000fe20008400000 */
[----:B------:R-:W-:Y:S02]  /*46a0*/  FMUL R145, R12, UR36 ;  /* 0x000000240c917c20 */ /* 0x000fe40008400000 */
[----:B------:R-:W-:Y:S01]  /*46b0*/  FMNMX3 R146, R146, R74, R97, !PT ;  /* 0x0000004a92927276 */ /* 0x000fe20007800061 */
[----:B------:R-:W-:Y:S01]  /*46c0*/  FMUL R74, R13, UR36 ;  /* 0x000000240d4a7c20 */ /* 0x000fe20008400000 */
[----:B------:R-:W-:Y:S02]  /*46d0*/  FMUL R97, R14, UR36 ;  /* 0x000000240e617c20 */ /* 0x000fe40008400000 */
        /* <DEDUP_REMOVED lines=55> */
[----:B------:R-:W-:-:S03]  /*4a50*/  FMUL R145, R54, UR36 ;  /* 0x0000002436917c20 */ /* 0x000fc60008400000 */
[----:B------:R-:W-:Y:S01]  /*4a60*/  FMNMX3 R146, R144, R74, R97, !PT ;  /* 0x0000004a90927276 */ /* 0x000fe20007800061 */
[----:B------:R-:W-:Y:S01]  /*4a70*/  FMUL R74, R51, UR36 ;  /* 0x00000024334a7c20 */ /* 0x000fe20008400000 */
[----:B------:R-:W-:Y:S01]  /*4a80*/  FMUL R97, R52, UR36 ;  /* 0x0000002434617c20 */ /* 0x000fe20008400000 */
[----:B------:R-:W-:-:S04]  /*4a90*/  FMUL R144, R53, UR36 ;  /* 0x0000002435907c20 */ /* 0x000fc80008400000 */
        /* <DEDUP_REMOVED lines=20> */
[----:B------:R-:W-:Y:S02]  /*4be0*/  IADD3 R146, P4, PT, R102, UR30, RZ ;  /* 0x0000001e66927c10 */ /* 0x000fe4000ff9e0ff */
[----:B------:R-:W-:-:S04]  /*4bf0*/  FMNMX3 R97, R97, R144, R145, !PT ;  /* 0x0000009061617276 */ /* 0x000fc80007800091 */
[----:B------:R-:W-:Y:S01]  /*4c00*/  FMNMX3 R74, R97, R74, R149, !PT ;  /* 0x0000004a614a7276 */ /* 0x000fe20007800095 */
[----:B-1----:R-:W-:Y:S06]  /*4c10*/  @!P2 BRA `(.L_x_14) ;  /* 0x0000003000d4a947 */ /* 0x002fec0003800000 */
.L_x_23:
[----:B------:R-:W-:Y:S01]  /*4c20*/  IADD3 R152, P2, PT, R90, UR30, RZ ;  /* 0x0000001e5a987c10 */ /* 0x000fe2000ff5e0ff */
[----:B------:R1:W2:Y:S01]  /*4c30*/  LDG.E.U8 R148, desc[UR26][R150.64] ;  /* 0x0000001a96947981 */ /* 0x0002a2000c1e1100 */
[----:B------:R-:W-:Y:S01]  /*4c40*/  IADD3 R144, P3, PT, R82, UR30, RZ ;  /* 0x0000001e52907c10 */ /* 0x000fe2000ff7e0ff */
[--C-:B------:R-:W-:Y:S01]  /*4c50*/  FFMA R4, R4, UR36, -R74.reuse ;  /* 0x0000002404047c23 */ /* 0x100fe2000800084a */
[----:B------:R-:W-:Y:S02]  /*4c60*/  IADD3.X R153, PT, PT, R91, UR6, RZ, P2, !PT ;  /* 0x000000065b997c10 */ /* 0x000fe400097fe4ff */
[----:B------:R-:W-:Y:S02]  /*4c70*/  IADD3 R156, P2, PT, R108, UR30, RZ ;  /* 0x0000001e6c9c7c10 */ /* 0x000fe4000ff5e0ff */
[----:B------:R-:W-:Y:S01]  /*4c80*/  IADD3.X R145, PT, PT, R83, UR6, RZ, P3, !PT ;  /* 0x0000000653917c10 */ /* 0x000fe20009ffe4ff */
[--C-:B------:R-:W-:Y:S01]  /*4c90*/  FFMA R95, R6, UR36, -R74.reuse ;  /* 0x00000024065f7c23 */ /* 0x100fe2000800084a */
[----:B------:R-:W-:Y:S01]  /*4ca0*/  IADD3.X R157, PT, PT, R109, UR6, RZ, P2, !PT ;  /* 0x000000066d9d7c10 */ /* 0x000fe200097fe4ff */
[----:B------:R-:W-:Y:S01]  /*4cb0*/  FFMA R7, R7, UR36, -R74 ;  /* 0x0000002407077c23 */ /* 0x000fe2000800084a */
[----:B------:R-:W-:Y:S01]  /*4cc0*/  IADD3 R158, P2, PT, R88, UR30, RZ ;  /* 0x0000001e589e7c10 */ /* 0x000fe2000ff5e0ff */
[----:B------:R3:W4:Y:S01]  /*4cd0*/  LDG.E.U8 R6, desc[UR26][R144.64] ;  /* 0x0000001a90067981 */ /* 0x000722000c1e1100 */
[----:B------:R-:W-:-:S02]  /*4ce0*/  IADD3.X R147, PT, PT, R103, UR6, RZ, P4, !PT ;  /* 0x0000000667937c10 */ /* 0x000fc4000a7fe4ff */
[----:B------:R-:W-:Y:S01]  /*4cf0*/  IADD3.X R159, PT, PT, R89, UR6, RZ, P2, !PT ;  /* 0x00000006599f7c10 */ /* 0x000fe200097fe4ff */
[----:B-1----:R-:W-:Y:S01]  /*4d00*/  FMUL R150, R7, 1.4426950216293334961 ;  /* 0x3fb8aa3b07967820 */ /* 0x002fe20000400000 */
[----:B------:R-:W-:Y:S01]  /*4d10*/  IADD3 R154, P3, PT, R100, UR30, RZ ;  /* 0x0000001e649a7c10 */ /* 0x000fe2000ff7e0ff */
[--C-:B------:R-:W-:Y:S01]  /*4d20*/  FFMA R11, R11, UR36, -R74.reuse ;  /* 0x000000240b0b7c23 */ /* 0x100fe2000800084a */
[--C-:B------:R-:W-:Y:S01]  /*4d30*/  FFMA R10, R10, UR36, -R74.reuse ;  /* 0x000000240a0a7c23 */ /* 0x100fe2000800084a */
[----:B------:R1:W5:Y:S01]  /*4d40*/  LDG.E.U8 R7, desc[UR26][R158.64] ;  /* 0x0000001a9e077981 */ /* 0x000362000c1e1100 */
[----:B---3--:R-:W-:Y:S01]  /*4d50*/  IADD3 R144, P2, PT, R80, UR30, RZ ;  /* 0x0000001e50907c10 */ /* 0x008fe2000ff5e0ff */
[--C-:B------:R-:W-:Y:S01]  /*4d60*/  FFMA R14, R14, UR36, -R74.reuse ;  /* 0x000000240e0e7c23 */ /* 0x100fe2000800084a */
[--C-:B------:R-:W-:Y:S01]  /*4d70*/  FFMA R16, R16, UR36, -R74.reuse ;  /* 0x0000002410107c23 */ /* 0x100fe2000800084a */
[--C-:B------:R-:W-:Y:S01]  /*4d80*/  FFMA R13, R13, UR36, -R74.reuse ;  /* 0x000000240d0d7c23 */ /* 0x100fe2000800084a */
[----:B------:R-:W-:Y:S01]  /*4d90*/  IADD3.X R145, PT, PT, R81, UR6, RZ, P2, !PT ;  /* 0x0000000651917c10 */ /* 0x000fe200097fe4ff */
[----:B------:R-:W-:Y:S01]  /*4da0*/  FFMA R17, R17, UR36, -R74 ;  /* 0x0000002411117c23 */ /* 0x000fe2000800084a */
[----:B------:R-:W3:Y:S01]  /*4db0*/  LDG.E.U8 R152, desc[UR26][R152.64] ;  /* 0x0000001a98987981 */ /* 0x000ee2000c1e1100 */
[----:B-1----:R-:W-:-:S03]  /*4dc0*/  IADD3 R158, P2, PT, R106, UR30, RZ ;  /* 0x0000001e6a9e7c10 */ /* 0x002fc6000ff5e0ff */
[----:B------:R1:W2:Y:S01]  /*4dd0*/  LDG.E.U8 R161, desc[UR26][R144.64] ;  /* 0x0000001a90a17981 */ /* 0x0002a2000c1e1100 */
[----:B------:R-:W-:Y:S02]  /*4de0*/  IADD3.X R159, PT, PT, R107, UR6, RZ, P2, !PT ;  /* 0x000000066b9f7c10 */ /* 0x000fe400097fe4ff */
[----:B------:R-:W-:Y:S01]  /*4df0*/  IADD3.X R155, PT, PT, R101, UR6, RZ, P3, !PT ;  /* 0x00000006659b7c10 */ /* 0x000fe20009ffe4ff */
[----:B------:R-:W-:Y:S01]  /*4e00*/  FMUL R11, R11, 1.4426950216293334961 ;  /* 0x3fb8aa3b0b0b7820 */ /* 0x000fe20000400000 */
[----:B------:R-:W2:Y:S01]  /*4e10*/  LDG.E.U8 R151, desc[UR26][R156.64] ;  /* 0x0000001a9c977981 */ /* 0x000ea2000c1e1100 */
[----:B-1----:R-:W-:-:S03]  /*4e20*/  IADD3 R144, P2, PT, R98, UR30, RZ ;  /* 0x0000001e62907c10 */ /* 0x002fc6000ff5e0ff */
[----:B------:R1:W2:Y:S01]  /*4e30*/  LDG.E.U8 R155, desc[UR26][R154.64] ;  /* 0x0000001a9a9b7981 */ /* 0x0002a2000c1e1100 */
[----:B------:R-:W-:Y:S01]  /*4e40*/  IADD3.X R145, PT, PT, R99, UR6, RZ, P2, !PT ;  /* 0x0000000663917c10 */ /* 0x000fe200097fe4ff */
[--C-:B------:R-:W-:Y:S01]  /*4e50*/  FFMA R9, R9, UR36, -R74.reuse ;  /* 0x0000002409097c23 */ /* 0x100fe2000800084a */
[----:B------:R-:W-:Y:S01]  /*4e60*/  IADD3 R164, P2, PT, R86, UR30, RZ ;  /* 0x0000001e56a47c10 */ /* 0x000fe2000ff5e0ff */
[----:B------:R-:W-:Y:S01]  /*4e70*/  FMUL R10, R10, 1.4426950216293334961 ;  /* 0x3fb8aa3b0a0a7820 */ /* 0x000fe20000400000 */
[----:B------:R-:W-:Y:S01]  /*4e80*/  FMUL R14, R14, 1.4426950216293334961 ;  /* 0x3fb8aa3b0e0e7820 */ /* 0x000fe20000400000 */
[----:B------:R0:W2:Y:S01]  /*4e90*/  LDG.E.U8 R160, desc[UR26][R144.64] ;  /* 0x0000001a90a07981 */ /* 0x0000a2000c1e1100 */
[----:B------:R-:W-:Y:S01]  /*4ea0*/  IADD3.X R165, PT, PT, R87, UR6, RZ, P2, !PT ;  /* 0x0000000657a57c10 */ /* 0x000fe200097fe4ff */
[----:B-1----:R1:W-:Y:S01]  /*4eb0*/  MUFU.EX2 R154, R11 ;  /* 0x0000000b009a7308 */ /* 0x0023e20000000800 */
[----:B------:R-:W-:Y:S01]  /*4ec0*/  FMUL R157, R9, 1.4426950216293334961 ;  /* 0x3fb8aa3b099d7820 */ /* 0x000fe20000400000 */
[--C-:B------:R-:W-:Y:S01]  /*4ed0*/  FFMA R20, R20, UR36, -R74.reuse ;  /* 0x0000002414147c23 */ /* 0x100fe2000800084a */
[--C-:B------:R-:W-:Y:S01]  /*4ee0*/  FFMA R21, R21, UR36, -R74.reuse ;  /* 0x0000002415157c23 */ /* 0x100fe2000800084a */
[--C-:B------:R-:W-:Y:S01]  /*4ef0*/  FFMA R22, R22, UR36, -R74.reuse ;  /* 0x0000002416167c23 */ /* 0x100fe2000800084a */
[--C-:B------:R-:W-:Y:S01]  /*4f00*/  FFMA R23, R23, UR36, -R74.reuse ;  /* 0x0000002417177c23 */ /* 0x100fe2000800084a */
[----:B------:R-:W2:Y:S01]  /*4f10*/  LDG.E.U8 R164, desc[UR26][R164.64] ;  /* 0x0000001aa4a47981 */ /* 0x000ea2000c1e1100 */
[----:B-1----:R-:W-:Y:S01]  /*4f20*/  FMUL R11, R16, 1.4426950216293334961 ;  /* 0x3fb8aa3b100b7820 */ /* 0x002fe20000400000 */
[----:B------:R-:W-:Y:S01]  /*4f30*/  IADD3 R16, P2, PT, R78, UR30, RZ ;  /* 0x0000001e4e107c10 */ /* 0x000fe2000ff5e0ff */
[----:B------:R1:W-:Y:S01]  /*4f40*/  MUFU.EX2 R153, R10 ;  /* 0x0000000a00997308 */ /* 0x0003e20000000800 */
[--C-:B------:R-:W-:Y:S01]  /*4f50*/  FFMA R9, R12, UR36, -R74.reuse ;  /* 0x000000240c097c23 */ /* 0x100fe2000800084a */
[----:B------:R-:W2:Y:S04]  /*4f60*/  LDG.E.U8 R146, desc[UR26][R146.64] ;  /* 0x0000001a92927981 */ /* 0x000ea8000c1e1100 */
[----:B------:R0:W2:Y:S02]  /*4f70*/  LDG.E.U8 R12, desc[UR26][R158.64] ;  /* 0x0000001a9e0c7981 */ /* 0x0000a4000c1e1100 */
[----:B------:R0:W-:Y:S01]  /*4f80*/  MUFU.EX2 R156, R14 ;  /* 0x0000000e009c7308 */ /* 0x0001e20000000800 */
[----:B-1----:R-:W-:Y:S01]  /*4f90*/  FMUL R10, R13, 1.4426950216293334961 ;  /* 0x3fb8aa3b0d0a7820 */ /* 0x002fe20000400000 */
[----:B------:R-:W-:Y:S01]  /*4fa0*/  FFMA R13, R18, UR36, -R74 ;  /* 0x00000024120d7c23 */ /* 0x000fe2000800084a */
[----:B0-----:R-:W-:Y:S01]  /*4fb0*/  FMUL R14, R17, 1.4426950216293334961 ;  /* 0x3fb8aa3b110e7820 */ /* 0x001fe20000400000 */
[----:B------:R-:W-:-:S02]  /*4fc0*/  IADD3.X R17, PT, PT, R79, UR6, RZ, P2, !PT ;  /* 0x000000064f117c10 */ /* 0x000fc400097fe4ff */
[----:B------:R-:W-:Y:S01]  /*4fd0*/  IADD3 R144, P2, PT, R104, UR30, RZ ;  /* 0x0000001e68907c10 */ /* 0x000fe2000ff5e0ff */
[----:B------:R-:W-:Y:S01]  /*4fe0*/  FMUL R158, R13, 1.4426950216293334961 ;  /* 0x3fb8aa3b0d9e7820 */ /* 0x000fe20000400000 */
[----:B------:R-:W-:Y:S01]  /*4ff0*/  FMUL R13, R20, 1.4426950216293334961 ;  /* 0x3fb8aa3b140d7820 */ /* 0x000fe20000400000 */
[----:B------:R0:W2:Y:S01]  /*5000*/  LDG.E.U8 R18, desc[UR26][R16.64] ;  /* 0x0000001a10127981 */ /* 0x0000a2000c1e1100 */
[----:B------:R-:W-:Y:S02]  /*5010*/  IADD3.X R145, PT, PT, R105, UR6, RZ, P2, !PT ;  /* 0x0000000669917c10 */ /* 0x000fe400097fe4ff */
[----:B------:R-:W-:Y:S01]  /*5020*/  IADD3 R20, P2, PT, R92, UR30, RZ ;  /* 0x0000001e5c147c10 */ /* 0x000fe2000ff5e0ff */
[----:B------:R-:W-:Y:S01]  /*5030*/  FMUL R162, R22, 1.4426950216293334961 ;  /* 0x3fb8aa3b16a27820 */ /* 0x000fe20000400000 */
[----:B0-----:R-:W-:Y:S01]  /*5040*/  FMUL R16, R21, 1.4426950216293334961 ;  /* 0x3fb8aa3b15107820 */ /* 0x001fe20000400000 */
[----:B------:R0:W2:Y:S01]  /*5050*/  LDG.E.U8 R17, desc[UR26][R144.64] ;  /* 0x0000001a90117981 */ /* 0x0000a2000c1e1100 */
[----:B------:R-:W-:Y:S01]  /*5060*/  IADD3.X R21, PT, PT, R93, UR6, RZ, P2, !PT ;  /* 0x000000065d157c10 */ /* 0x000fe200097fe4ff */
[----:B------:R-:W-:Y:S01]  /*5070*/  FMUL R95, R95, 1.4426950216293334961 ;  /* 0x3fb8aa3b5f5f7820 */ /* 0x000fe20000400000 */
[----:B------:R-:W-:-:S04]  /*5080*/  FMUL R165, R23, 1.4426950216293334961 ;  /* 0x3fb8aa3b17a57820 */ /* 0x000fc80000400000 */
[----:B------:R-:W2:Y:S01]  /*5090*/  LDG.E.U8 R21, desc[UR26][R20.64] ;  /* 0x0000001a14157981 */ /* 0x000ea2000c1e1100 */
[----:B0-----:R-:W-:-:S04]  /*50a0*/  IADD3 R144, P2, PT, R84, UR30, RZ ;  /* 0x0000001e54907c10 */ /* 0x001fc8000ff5e0ff */
[----:B------:R-:W-:Y:S02]  /*50b0*/  IADD3.X R145, PT, PT, R85, UR6, RZ, P2, !PT ;  /* 0x0000000655917c10 */ /* 0x000fe400097fe4ff */
[----:B------:R-:W-:-:S04]  /*50c0*/  IADD3 R22, P2, PT, R76, UR30, RZ ;  /* 0x0000001e4c167c10 */ /* 0x000fc8000ff5e0ff */
[----:B------:R-:W-:Y:S01]  /*50d0*/  IADD3.X R23, PT, PT, R77, UR6, RZ, P2, !PT ;  /* 0x000000064d177c10 */ /* 0x000fe200097fe4ff */
[----:B------:R0:W-:Y:S04]  /*50e0*/  MUFU.EX2 R147, R95 ;  /* 0x0000005f00937308 */ /* 0x0001e80000000800 */
[----:B------:R1:W2:Y:S04]  /*50f0*/  LDG.E.U8 R97, desc[UR26][R22.64] ;  /* 0x0000001a16617981 */ /* 0x0002a8000c1e1100 */
[----:B0-----:R0:W2:Y:S01]  /*5100*/  LDG.E.U8 R95, desc[UR26][R144.64] ;  /* 0x0000001a905f7981 */ /* 0x0010a2000c1e1100 */
[----:B------:R-:W-:Y:S01]  /*5110*/  FFMA R5, R5, UR36, -R74 ;  /* 0x0000002405057c23 */ /* 0x000fe2000800084a */
[----:B------:R-:W-:-:S03]  /*5120*/  FMUL R4, R4, 1.4426950216293334961 ;  /* 0x3fb8aa3b04047820 */ /* 0x000fc60000400000 */
[----:B------:R-:W-:Y:S01]  /*5130*/  FMUL R5, R5, 1.4426950216293334961 ;  /* 0x3fb8aa3b05057820 */ /* 0x000fe20000400000 */
[--C-:B------:R-:W-:Y:S02]  /*5140*/  FFMA R8, R8, UR36, -R74.reuse ;  /* 0x0000002408087c23 */ /* 0x100fe4000800084a */
[----:B------:R-:W-:Y:S01]  /*5150*/  MUFU.EX2 R4, R4 ;  /* 0x0000000400047308 */ /* 0x000fe20000000800 */
[----:B------:R-:W-:Y:S01]  /*5160*/  FFMA R15, R15, UR36, -R74 ;  /* 0x000000240f0f7c23 */ /* 0x000fe2000800084a */
[----:B------:R-:W-:-:S06]  /*5170*/  FMUL R8, R8, 1.4426950216293334961 ;  /* 0x3fb8aa3b08087820 */ /* 0x000fcc0000400000 */
[----:B------:R-:W0:Y:S01]  /*5180*/  MUFU.EX2 R5, R5 ;  /* 0x0000000500057308 */ /* 0x000e220000000800 */
[----:B------:R-:W-:Y:S01]  /*5190*/  FMUL R15, R15, 1.4426950216293334961 ;  /* 0x3fb8aa3b0f0f7820 */ /* 0x000fe20000400000 */
[--C-:B------:R-:W-:Y:S01]  /*51a0*/  FFMA R24, R24, UR36, -R74.reuse ;  /* 0x0000002418187c23 */ /* 0x100fe2000800084a */
[----:B------:R-:W-:-:S05]  /*51b0*/  FFMA R29, R29, UR36, -R74 ;  /* 0x000000241d1d7c23 */ /* 0x000fca000800084a */
[----:B------:R-:W0:Y:S08]  /*51c0*/  MUFU.EX2 R150, R150 ;  /* 0x0000009600967308 */ /* 0x000e300000000800 */
[----:B------:R0:W-:Y:S08]  /*51d0*/  MUFU.EX2 R159, R15 ;  /* 0x0000000f009f7308 */ /* 0x0001f00000000800 */
[----:B------:R-:W1:Y:S01]  /*51e0*/  MUFU.EX2 R8, R8 ;  /* 0x0000000800087308 */ /* 0x000e620000000800 */
[----:B0-----:R-:W-:Y:S01]  /*51f0*/  FMUL R15, R24, 1.4426950216293334961 ;  /* 0x3fb8aa3b180f7820 */ /* 0x001fe20000400000 */
[----:B------:R-:W-:Y:S01]  /*5200*/  FMUL R24, R29, 1.4426950216293334961 ;  /* 0x3fb8aa3b1d187820 */ /* 0x000fe20000400000 */
[----:B------:R-:W-:-:S05]  /*5210*/  FFMA R25, R25, UR36, -R74 ;  /* 0x0000002419197c23 */ /* 0x000fca000800084a */
[----:B------:R-:W0:Y:S01]  /*5220*/  MUFU.EX2 R157, R157 ;  /* 0x0000009d009d7308 */ /* 0x000e220000000800 */
[----:B------:R-:W-:-:S07]  /*5230*/  FMUL R9, R9, 1.4426950216293334961 ;  /* 0x3fb8aa3b09097820 */ /* 0x000fce0000400000 */
[----:B-1----:R1:W-:Y:S01]  /*5240*/  MUFU.EX2 R22, R24 ;  /* 0x0000001800167308 */ /* 0x0023e20000000800 */
[----:B------:R-:W-:Y:S01]  /*5250*/  FMUL R20, R25, 1.4426950216293334961 ;  /* 0x3fb8aa3b19147820 */ /* 0x000fe20000400000 */
[----:B-1----:R-:W-:-:S04]  /*5260*/  FADD R24, R4, R5 ;  /* 0x0000000504187221 */ /* 0x002fc80000000000 */
[----:B------:R-:W-:Y:S02]  /*5270*/  FADD R23, R147, R24 ;  /* 0x0000001893177221 */ /* 0x000fe40000000000 */
[----:B------:R-:W1:Y:S02]  /*5280*/  MUFU.EX2 R9, R9 ;  /* 0x0000000900097308 */ /* 0x000e640000000800 */
[----:B------:R-:W-:Y:S01]  /*5290*/  FADD R25, R150, R23 ;  /* 0x0000001796197221 */ /* 0x000fe20000000000 */
[----:B------:R-:W-:-:S03]  /*52a0*/  FFMA R19, R19, UR36, -R74 ;  /* 0x0000002413137c23 */ /* 0x000fc6000800084a */
[----:B------:R-:W-:Y:S02]  /*52b0*/  FADD R24, R8, R25 ;  /* 0x0000001908187221 */ /* 0x000fe40000000000 */
[----:B------:R-:W1:Y:S01]  /*52c0*/  MUFU.EX2 R10, R10 ;  /* 0x0000000a000a7308 */ /* 0x000e620000000800 */
[----:B------:R-:W-:Y:S01]  /*52d0*/  FMUL R19, R19, 1.4426950216293334961 ;  /* 0x3fb8aa3b13137820 */ /* 0x000fe20000400000 */
[----:B0-----:R-:W-:Y:S01]  /*52e0*/  FADD R24, R157, R24 ;  /* 0x000000189d187221 */ /* 0x001fe20000000000 */
[----:B------:R-:W-:-:S03]  /*52f0*/  FFMA R28, R28, UR36, -R74 ;  /* 0x000000241c1c7c23 */ /* 0x000fc6000800084a */
[----:B------:R-:W-:Y:S02]  /*5300*/  FADD R25, R153, R24 ;  /* 0x0000001899197221 */ /* 0x000fe40000000000 */
[----:B------:R0:W-:Y:S02]  /*5310*/  MUFU.EX2 R163, R19 ;  /* 0x0000001300a37308 */ /* 0x0001e40000000800 */
[----:B0-----:R-:W-:Y:S01]  /*5320*/  FMUL R19, R28, 1.4426950216293334961 ;  /* 0x3fb8aa3b1c137820 */ /* 0x001fe20000400000 */
[----:B------:R-:W-:-:S05]  /*5330*/  FADD R28, R154, R25 ;  /* 0x000000199a1c7221 */ /* 0x000fca0000000000 */
[----:B------:R-:W0:Y:S01]  /*5340*/  MUFU.EX2 R11, R11 ;  /* 0x0000000b000b7308 */ /* 0x000e220000000800 */
[----:B-1----:R-:W-:Y:S01]  /*5350*/  FADD R25, R9, R28 ;  /* 0x0000001c09197221 */ /* 0x002fe20000000000 */
[----:B------:R-:W-:-:S03]  /*5360*/  FFMA R33, R33, UR36, -R74 ;  /* 0x0000002421217c23 */ /* 0x000fc6000800084a */
[----:B------:R-:W-:-:S03]  /*5370*/  FADD R25, R10, R25 ;  /* 0x000000190a197221 */ /* 0x000fc60000000000 */
[----:B------:R-:W1:Y:S01]  /*5380*/  MUFU.EX2 R14, R14 ;  /* 0x0000000e000e7308 */ /* 0x000e620000000800 */
[----:B------:R-:W-:Y:S01]  /*5390*/  FADD R28, R156, R25 ;  /* 0x000000199c1c7221 */ /* 0x000fe20000000000 */
[----:B------:R-:W-:-:S06]  /*53a0*/  FMUL R33, R33, 1.4426950216293334961 ;  /* 0x3fb8aa3b21217820 */ /* 0x000fcc0000400000 */
[----:B------:R-:W0:Y:S01]  /*53b0*/  MUFU.EX2 R158, R158 ;  /* 0x0000009e009e7308 */ /* 0x000e220000000800 */
[----:B------:R-:W-:Y:S01]  /*53c0*/  FADD R28, R159, R28 ;  /* 0x0000001c9f1c7221 */ /* 0x000fe20000000000 */
[----:B------:R-:W-:-:S06]  /*53d0*/  FFMA R37, R37, UR36, -R74 ;  /* 0x0000002425257c23 */ /* 0x000fcc000800084a */
[----:B------:R-:W0:Y:S01]  /*53e0*/  MUFU.EX2 R13, R13 ;  /* 0x0000000d000d7308 */ /* 0x000e220000000800 */
[----:B------:R-:W-:-:S07]  /*53f0*/  FFMA R32, R32, UR36, -R74 ;  /* 0x0000002420207c23 */ /* 0x000fce000800084a */
[----:B------:R0:W-:Y:S01]  /*5400*/  MUFU.EX2 R145, R33 ;  /* 0x0000002100917308 */ /* 0x0001e20000000800 */
[----:B------:R-:W-:Y:S01]  /*5410*/  FMUL R37, R37, 1.4426950216293334961 ;  /* 0x3fb8aa3b25257820 */ /* 0x000fe20000400000 */
[----:B------:R-:W-:Y:S01]  /*5420*/  FFMA R35, R35, UR36, -R74 ;  /* 0x0000002423237c23 */ /* 0x000fe2000800084a */
[----:B0-----:R-:W-:-:S05]  /*5430*/  FADD R33, R11, R28 ;  /* 0x0000001c0b217221 */ /* 0x001fca0000000000 */
[----:B------:R-:W0:Y:S01]  /*5440*/  MUFU.EX2 R16, R16 ;  /* 0x0000001000107308 */ /* 0x000e220000000800 */
[----:B-1----:R-:W-:Y:S01]  /*5450*/  FADD R33, R14, R33 ;  /* 0x000000210e217221 */ /* 0x002fe20000000000 */
[----:B------:R-:W-:Y:S01]  /*5460*/  FFMA R40, R40, UR36, -R74 ;  /* 0x0000002428287c23 */ /* 0x000fe2000800084a */
[----:B------:R-:W-:Y:S01]  /*5470*/  FMUL R32, R32, 1.4426950216293334961 ;  /* 0x3fb8aa3b20207820 */ /* 0x000fe20000400000 */
[----:B------:R-:W-:Y:S01]  /*5480*/  F2FP.SATFINITE.E4M3.F32.PACK_AB_MERGE_C R23, R150, R147, RZ ;  /* 0x000000939617723e */ /* 0x000fe200048070ff */
[----:B------:R-:W-:-:S03]  /*5490*/  FADD R28, R158, R33 ;  /* 0x000000219e1c7221 */ /* 0x000fc60000000000 */
[----:B------:R-:W1:Y:S01]  /*54a0*/  MUFU.EX2 R162, R162 ;  /* 0x000000a200a27308 */ /* 0x000e620000000800 */
[----:B------:R-:W-:Y:S01]  /*54b0*/  FMUL R35, R35, 1.4426950216293334961 ;  /* 0x3fb8aa3b23237820 */ /* 0x000fe20000400000 */
[----:B------:R-:W-:-:S06]  /*54c0*/  FFMA R26, R26, UR36, -R74 ;  /* 0x000000241a1a7c23 */ /* 0x000fcc000800084a */
[----:B------:R0:W-:Y:S01]  /*54d0*/  MUFU.EX2 R147, R37 ;  /* 0x0000002500937308 */ /* 0x0001e20000000800 */
[----:B------:R-:W-:Y:S01]  /*54e0*/  FMUL R26, R26, 1.4426950216293334961 ;  /* 0x3fb8aa3b1a1a7820 */ /* 0x000fe20000400000 */
[----:B------:R-:W-:-:S06]  /*54f0*/  FFMA R27, R27, UR36, -R74 ;  /* 0x000000241b1b7c23 */ /* 0x000fcc000800084a */
[----:B------:R-:W1:Y:S01]  /*5500*/  MUFU.EX2 R165, R165 ;  /* 0x000000a500a57308 */ /* 0x000e620000000800 */
[----:B0-----:R-:W-:Y:S01]  /*5510*/  FMUL R37, R40, 1.4426950216293334961 ;  /* 0x3fb8aa3b28257820 */ /* 0x001fe20000400000 */
[----:B------:R-:W-:-:S06]  /*5520*/  FADD R40, R163, R28 ;  /* 0x0000001ca3287221 */ /* 0x000fcc0000000000 */
[----:B------:R-:W-:Y:S01]  /*5530*/  MUFU.EX2 R144, R32 ;  /* 0x0000002000907308 */ /* 0x000fe20000000800 */
[----:B------:R-:W-:-:S07]  /*5540*/  FMUL R27, R27, 1.4426950216293334961 ;  /* 0x3fb8aa3b1b1b7820 */ /* 0x000fce0000400000 */
[----:B------:R-:W0:Y:S01]  /*5550*/  MUFU.EX2 R15, R15 ;  /* 0x0000000f000f7308 */ /* 0x000e220000000800 */
[----:B------:R-:W-:-:S07]  /*5560*/  FFMA R38, R38, UR36, -R74 ;  /* 0x0000002426267c23 */ /* 0x000fce000800084a */
[----:B------:R0:W-:Y:S02]  /*5570*/  MUFU.EX2 R32, R35 ;  /* 0x0000002300207308 */ /* 0x0001e40000000800 */
[----:B0-----:R-:W-:-:S06]  /*5580*/  FADD R35, R13, R40 ;  /* 0x000000280d237221 */ /* 0x001fcc0000000000 */
[----:B------:R-:W0:Y:S01]  /*5590*/  MUFU.EX2 R20, R20 ;  /* 0x0000001400147308 */ /* 0x000e220000000800 */
[----:B------:R-:W-:Y:S01]  /*55a0*/  FADD R35, R16, R35 ;  /* 0x0000002310237221 */ /* 0x000fe20000000000 */
[----:B------:R-:W-:-:S03]  /*55b0*/  FMUL R38, R38, 1.4426950216293334961 ;  /* 0x3fb8aa3b26267820 */ /* 0x000fc60000400000 */
[----:B-1----:R-:W-:-:S03]  /*55c0*/  FADD R40, R162, R35 ;  /* 0x00000023a2287221 */ /* 0x002fc60000000000 */
[----:B------:R-:W1:Y:S01]  /*55d0*/  MUFU.EX2 R26, R26 ;  /* 0x0000001a001a7308 */ /* 0x000e620000000800 */
[--C-:B------:R-:W-:Y:S01]  /*55e0*/  FFMA R41, R41, UR36, -R74.reuse ;  /* 0x0000002429297c23 */ /* 0x100fe2000800084a */
[----:B------:R-:W-:Y:S01]  /*55f0*/  FFMA R30, R30, UR36, -R74 ;  /* 0x000000241e1e7c23 */ /* 0x000fe2000800084a */
[----:B------:R-:W-:Y:S01]  /*5600*/  FADD R40, R165, R40 ;  /* 0x00000028a5287221 */ /* 0x000fe20000000000 */
[----:B------:R-:W-:-:S04]  /*5610*/  F2FP.SATFINITE.E4M3.F32.PACK_AB_MERGE_C R24, R154, R153, RZ ;  /* 0x000000999a18723e */ /* 0x000fc800048070ff */
[----:B------:R-:W0:Y:S01]  /*5620*/  MUFU.EX2 R27, R27 ;  /* 0x0000001b001b7308 */ /* 0x000e220000000800 */
[----:B------:R-:W-:Y:S01]  /*5630*/  FMUL R29, R30, 1.4426950216293334961 ;  /* 0x3fb8aa3b1e1d7820 */ /* 0x000fe20000400000 */
[--C-:B------:R-:W-:Y:S01]  /*5640*/  FFMA R31, R31, UR36, -R74.reuse ;  /* 0x000000241f1f7c23 */ /* 0x100fe2000800084a */
[----:B------:R-:W-:-:S05]  /*5650*/  FFMA R42, R42, UR36, -R74 ;  /* 0x000000242a2a7c23 */ /* 0x000fca000800084a */
[----:B------:R0:W-:Y:S01]  /*5660*/  MUFU.EX2 R153, R38 ;  /* 0x0000002600997308 */ /* 0x0001e20000000800 */
[----:B------:R-:W-:-:S07]  /*5670*/  FMUL R30, R31, 1.4426950216293334961 ;  /* 0x3fb8aa3b1f1e7820 */ /* 0x000fce0000400000 */
[----:B------:R-:W3:Y:S01]  /*5680*/  MUFU.EX2 R19, R19 ;  /* 0x0000001300137308 */ /* 0x000ee20000000800 */
[----:B0-----:R-:W-:Y:S01]  /*5690*/  FMUL R38, R41, 1.4426950216293334961 ;  /* 0x3fb8aa3b29267820 */ /* 0x001fe20000400000 */
[----:B------:R-:W-:Y:S01]  /*56a0*/  FADD R41, R15, R40 ;  /* 0x000000280f297221 */ /* 0x000fe20000000000 */
[----:B------:R-:W-:-:S03]  /*56b0*/  FMUL R33, R42, 1.4426950216293334961 ;  /* 0x3fb8aa3b2a217820 */ /* 0x000fc60000400000 */
[----:B------:R-:W-:Y:S02]  /*56c0*/  FADD R41, R20, R41 ;  /* 0x0000002914297221 */ /* 0x000fe40000000000 */
[----:B------:R-:W0:Y:S02]  /*56d0*/  MUFU.EX2 R29, R29 ;  /* 0x0000001d001d7308 */ /* 0x000e240000000800 */
[----:B-1----:R-:W-:Y:S01]  /*56e0*/  FADD R42, R26, R41 ;  /* 0x000000291a2a7221 */ /* 0x002fe20000000000 */
[----:B------:R-:W-:-:S03]  /*56f0*/  FFMA R34, R34, UR36, -R74 ;  /* 0x0000002422227c23 */ /* 0x000fc6000800084a */
[C---:B------:R-:W-:Y:S02]  /*5700*/  FADD R42, R27.reuse, R42 ;  /* 0x0000002a1b2a7221 */ /* 0x040fe40000000000 */
[----:B------:R-:W1:Y:S01]  /*5710*/  MUFU.EX2 R30, R30 ;  /* 0x0000001e001e7308 */ /* 0x000e620000000800 */
[----:B------:R-:W-:Y:S01]  /*5720*/  FFMA R35, R44, UR36, -R74 ;  /* 0x000000242c237c23 */ /* 0x000fe2000800084a */
[----:B------:R-:W-:Y:S01]  /*5730*/  F2FP.SATFINITE.E4M3.F32.PACK_AB_MERGE_C R26, R27, R26, RZ ;  /* 0x0000001a1b1a723e */ /* 0x000fe200048070ff */
[----:B---3--:R-:W-:Y:S01]  /*5740*/  FADD R27, R19, R42 ;  /* 0x0000002a131b7221 */ /* 0x008fe20000000000 */
[----:B------:R-:W-:Y:S01]  /*5750*/  FMUL R31, R34, 1.4426950216293334961 ;  /* 0x3fb8aa3b221f7820 */ /* 0x000fe20000400000 */
[--C-:B------:R-:W-:Y:S01]  /*5760*/  FFMA R39, R39, UR36, -R74.reuse ;  /* 0x0000002427277c23 */ /* 0x100fe2000800084a */
[----:B------:R-:W-:Y:S01]  /*5770*/  FMUL R35, R35, 1.4426950216293334961 ;  /* 0x3fb8aa3b23237820 */ /* 0x000fe20000400000 */
[----:B------:R-:W-:Y:S01]  /*5780*/  FADD R42, R22, R27 ;  /* 0x0000001b162a7221 */ /* 0x000fe20000000000 */
[----:B------:R-:W-:Y:S01]  /*5790*/  FFMA R36, R36, UR36, -R74 ;  /* 0x0000002424247c23 */ /* 0x000fe2000800084a */
[----:B------:R-:W-:Y:S01]  /*57a0*/  FMUL R34, R39, 1.4426950216293334961 ;  /* 0x3fb8aa3b27227820 */ /* 0x000fe20000400000 */
[----:B------:R-:W3:Y:S02]  /*57b0*/  MUFU.EX2 R31, R31 ;  /* 0x0000001f001f7308 */ /* 0x000ee40000000800 */
[----:B------:R-:W-:-:S06]  /*57c0*/  FMUL R36, R36, 1.4426950216293334961 ;  /* 0x3fb8aa3b24247820 */ /* 0x000fcc0000400000 */
[----:B------:R0:W-:Y:S02]  /*57d0*/  MUFU.EX2 R39, R35 ;  /* 0x0000002300277308 */ /* 0x0001e40000000800 */
[----:B0-----:R-:W-:-:S06]  /*57e0*/  FADD R35, R29, R42 ;  /* 0x0000002a1d237221 */ /* 0x001fcc0000000000 */
[----:B------:R-:W0:Y:S01]  /*57f0*/  MUFU.EX2 R36, R36 ;  /* 0x0000002400247308 */ /* 0x000e220000000800 */
[C---:B-1----:R-:W-:Y:S01]  /*5800*/  FADD R35, R30.reuse, R35 ;  /* 0x000000231e237221 */ /* 0x042fe20000000000 */
[----:B------:R-:W-:-:S03]  /*5810*/  F2FP.SATFINITE.E4M3.F32.PACK_AB_MERGE_C R29, R30, R29, RZ ;  /* 0x0000001d1e1d723e */ /* 0x000fc600048070ff */
[----:B------:R-:W-:-:S04]  /*5820*/  FADD R30, R144, R35 ;  /* 0x00000023901e7221 */ /* 0x000fc80000000000 */
[----:B------:R-:W-:Y:S01]  /*5830*/  FADD R30, R145, R30 ;  /* 0x0000001e911e7221 */ /* 0x000fe20000000000 */
[----:B------:R-:W1:Y:S03]  /*5840*/  MUFU.EX2 R34, R34 ;  /* 0x0000002200227308 */ /* 0x000e660000000800 */
[----:B---3--:R-:W-:-:S04]  /*5850*/  FADD R35, R31, R30 ;  /* 0x0000001e1f237221 */ /* 0x008fc80000000000 */
[----:B------:R-:W-:Y:S01]  /*5860*/  FADD R35, R32, R35 ;  /* 0x0000002320237221 */ /* 0x000fe20000000000 */
[----:B------:R-:W3:Y:S03]  /*5870*/  MUFU.EX2 R37, R37 ;  /* 0x0000002500257308 */ /* 0x000ee60000000800 */
[----:B0-----:R-:W-:Y:S01]  /*5880*/  FADD R30, R36, R35 ;  /* 0x00000023241e7221 */ /* 0x001fe20000000000 */
[----:B------:R-:W-:-:S03]  /*5890*/  FFMA R43, R43, UR36, -R74 ;  /* 0x000000242b2b7c23 */ /* 0x000fc6000800084a */
[----:B------:R-:W-:Y:S01]  /*58a0*/  FADD R30, R147, R30 ;  /* 0x0000001e931e7221 */ /* 0x000fe20000000000 */
[----:B------:R-:W0:Y:S01]  /*58b0*/  MUFU.EX2 R38, R38 ;  /* 0x0000002600267308 */ /* 0x000e220000000800 */
[----:B------:R-:W-:Y:S01]  /*58c0*/  FMUL R43, R43, 1.4426950216293334961 ;  /* 0x3fb8aa3b2b2b7820 */ /* 0x000fe20000400000 */
[----:B------:R-:W-:Y:S01]  /*58d0*/  FFMA R45, R45, UR36, -R74 ;  /* 0x000000242d2d7c23 */ /* 0x000fe2000800084a */
[----:B------:R-:W-:-:S05]  /*58e0*/  FADD R35, R153, R30 ;  /* 0x0000001e99237221 */ /* 0x000fca0000000000 */
[----:B------:R-:W2:Y:S01]  /*58f0*/  MUFU.EX2 R33, R33 ;  /* 0x0000002100217308 */ /* 0x000ea20000000800 */
[----:B-1----:R-:W-:Y:S01]  /*5900*/  FADD R30, R34, R35 ;  /* 0x00000023221e7221 */ /* 0x002fe20000000000 */
[----:B------:R-:W-:Y:S01]  /*5910*/  FMUL R40, R45, 1.4426950216293334961 ;  /* 0x3fb8aa3b2d287820 */ /* 0x000fe20000400000 */
[----:B------:R-:W-:-:S05]  /*5920*/  FFMA R46, R46, UR36, -R74 ;  /* 0x000000242e2e7c23 */ /* 0x000fca000800084a */
[----:B------:R-:W1:Y:S01]  /*5930*/  MUFU.EX2 R44, R43 ;  /* 0x0000002b002c7308 */ /* 0x000e620000000800 */
[----:B---3--:R-:W-:Y:S01]  /*5940*/  FADD R35, R37, R30 ;  /* 0x0000001e25237221 */ /* 0x008fe20000000000 */
[--C-:B------:R-:W-:Y:S01]  /*5950*/  FFMA R47, R47, UR36, -R74.reuse ;  /* 0x000000242f2f7c23 */ /* 0x100fe2000800084a */
[----:B------:R-:W-:Y:S01]  /*5960*/  FMUL R46, R46, 1.4426950216293334961 ;  /* 0x3fb8aa3b2e2e7820 */ /* 0x000fe20000400000 */
[----:B------:R-:W-:Y:S01]  /*5970*/  FFMA R48, R48, UR36, -R74 ;  /* 0x0000002430307c23 */ /* 0x000fe2000800084a */
[----:B0-----:R-:W-:Y:S01]  /*5980*/  FADD R30, R38, R35 ;  /* 0x00000023261e7221 */ /* 0x001fe20000000000 */
[----:B------:R-:W-:Y:S02]  /*5990*/  FMUL R27, R47, 1.4426950216293334961 ;  /* 0x3fb8aa3b2f1b7820 */ /* 0x000fe40000400000 */
[----:B------:R-:W0:Y:S01]  /*59a0*/  MUFU.EX2 R40, R40 ;  /* 0x0000002800287308 */ /* 0x000e220000000800 */
[----:B------:R-:W-:Y:S01]  /*59b0*/  F2FP.SATFINITE.E4M3.F32.PACK_AB_MERGE_C R28, R163, R158, RZ ;  /* 0x0000009ea31c723e */ /* 0x000fe200048070ff */
[----:B--2---:R-:W-:Y:S01]  /*59c0*/  FADD R35, R33, R30 ;  /* 0x0000001e21237221 */ /* 0x004fe20000000000 */
[----:B------:R-:W-:Y:S01]  /*59d0*/  FMUL R41, R48, 1.4426950216293334961 ;  /* 0x3fb8aa3b30297820 */ /* 0x000fe20000400000 */
[----:B------:R-:W-:-:S04]  /*59e0*/  FFMA R49, R49, UR36, -R74 ;  /* 0x0000002431317c23 */ /* 0x000fc8000800084a */
[----:B------:R-:W2:Y:S01]  /*59f0*/  MUFU.EX2 R158, R46 ;  /* 0x0000002e009e7308 */ /* 0x000ea20000000800 */
[----:B------:R-:W-:Y:S01]  /*5a00*/  F2FP.SATFINITE.E4M3.F32.PACK_AB_MERGE_C R154, R32, R31, RZ ;  /* 0x0000001f209a723e */ /* 0x000fe200048070ff */
[----:B-1----:R-:W-:Y:S01]  /*5a10*/  FADD R32, R44, R35 ;  /* 0x000000232c207221 */ /* 0x002fe20000000000 */
[----:B------:R-:W-:Y:S01]  /*5a20*/  FMUL R42, R49, 1.4426950216293334961 ;  /* 0x3fb8aa3b312a7820 */ /* 0x000fe20000400000 */
[----:B------:R-:W-:-:S04]  /*5a30*/  FFMA R50, R50, UR36, -R74 ;  /* 0x0000002432327c23 */ /* 0x000fc8000800084a */
[----:B------:R-:W1:Y:S01]  /*5a40*/  MUFU.EX2 R27, R27 ;  /* 0x0000001b001b7308 */ /* 0x000e620000000800 */
[----:B------:R-:W-:Y:S01]  /*5a50*/  FADD R35, R39, R32 ;  /* 0x0000002027237221 */ /* 0x000fe20000000000 */
[----:B------:R-:W-:Y:S01]  /*5a60*/  FFMA R51, R51, UR36, -R74 ;  /* 0x0000002433337c23 */ /* 0x000fe2000800084a */
[----:B------:R-:W-:-:S05]  /*5a70*/  FMUL R50, R50, 1.4426950216293334961 ;  /* 0x3fb8aa3b32327820 */ /* 0x000fca0000400000 */
[----:B------:R-:W3:Y:S01]  /*5a80*/  MUFU.EX2 R41, R41 ;  /* 0x0000002900297308 */ /* 0x000ee20000000800 */
[----:B0-----:R-:W-:Y:S01]  /*5a90*/  FADD R45, R40, R35 ;  /* 0x00000023282d7221 */ /* 0x001fe20000000000 */
[----:B------:R-:W-:Y:S01]  /*5aa0*/  FMUL R31, R51, 1.4426950216293334961 ;  /* 0x3fb8aa3b331f7820 */ /* 0x000fe20000400000 */
[----:B------:R-:W-:Y:S01]  /*5ab0*/  FFMA R52, R52, UR36, -R74 ;  /* 0x0000002434347c23 */ /* 0x000fe2000800084a */
[----:B------:R-:W-:-:S04]  /*5ac0*/  F2FP.SATFINITE.E4M3.F32.PACK_AB_MERGE_C R25, R159, R156, RZ ;  /* 0x0000009c9f19723e */ /* 0x000fc800048070ff */
[----:B------:R-:W0:Y:S01]  /*5ad0*/  MUFU.EX2 R42, R42 ;  /* 0x0000002a002a7308 */ /* 0x000e220000000800 */
[----:B--2---:R-:W-:Y:S01]  /*5ae0*/  FADD R32, R158, R45 ;  /* 0x0000002d9e207221 */ /* 0x004fe20000000000 */
[----:B------:R-:W-:Y:S01]  /*5af0*/  FMUL R43, R52, 1.4426950216293334961 ;  /* 0x3fb8aa3b342b7820 */ /* 0x000fe20000400000 */
[----:B------:R-:W-:-:S05]  /*5b00*/  FFMA R53, R53, UR36, -R74 ;  /* 0x0000002435357c23 */ /* 0x000fca000800084a */
[----:B------:R-:W2:Y:S01]  /*5b10*/  MUFU.EX2 R156, R50 ;  /* 0x00000032009c7308 */ /* 0x000ea20000000800 */
[----:B-1----:R-:W-:Y:S01]  /*5b20*/  FADD R32, R27, R32 ;  /* 0x000000201b207221 */ /* 0x002fe20000000000 */
[----:B------:R-:W-:Y:S01]  /*5b30*/  FFMA R54, R54, UR36, -R74 ;  /* 0x0000002436367c23 */ /* 0x000fe2000800084a */
[----:B------:R-:W-:-:S05]  /*5b40*/  FMUL R53, R53, 1.4426950216293334961 ;  /* 0x3fb8aa3b35357820 */ /* 0x000fca0000400000 */
        /* <DEDUP_REMOVED lines=9> */
[----:B--2---:R-:W-:Y:S01]  /*5be0*/  FADD R32, R156, R45 ;  /* 0x0000002d9c207221 */ /* 0x004fe20000000000 */
[----:B------:R-:W-:Y:S01]  /*5bf0*/  FMUL R56, R56, 1.4426950216293334961 ;  /* 0x3fb8aa3b38387820 */ /* 0x000fe20000400000 */
[----:B------:R-:W-:Y:S01]  /*5c00*/  F2FP.SATFINITE.E4M3.F32.PACK_AB_MERGE_C R153, R34, R153, RZ ;  /* 0x000000992299723e */ /* 0x000fe200048070ff */
[----:B------:R-:W-:-:S04]  /*5c10*/  FFMA R57, R57, UR36, -R74 ;  /* 0x0000002439397c23 */ /* 0x000fc8000800084a */
        /* <DEDUP_REMOVED lines=10> */
[----:B------:R-:W-:-:S06]  /*5cc0*/  FMUL R59, R59, 1.4426950216293334961 ;  /* 0x3fb8aa3b3b3b7820 */ /* 0x000fcc0000400000 */
[----:B------:R-:W0:Y:S01]  /*5cd0*/  MUFU.EX2 R159, R57 ;  /* 0x00000039009f7308 */ /* 0x000e220000000800 */
[----:B--2---:R-:W-:-:S07]  /*5ce0*/  FADD R34, R30, R45 ;  /* 0x0000002d1e227221 */ /* 0x004fce0000000000 */
[----:B------:R-:W2:Y:S01]  /*5cf0*/  MUFU.EX2 R32, R32 ;  /* 0x0000002000207308 */ /* 0x000ea20000000800 */
[----:B-1----:R-:W-:-:S07]  /*5d00*/  FADD R45, R35, R34 ;  /* 0x00000022232d7221 */ /* 0x002fce0000000000 */
[----:B------:R-:W1:Y:S01]  /*5d10*/  MUFU.EX2 R46, R59 ;  /* 0x0000003b002e7308 */ /* 0x000e620000000800 */
[----:B---3--:R-:W-:Y:S01]  /*5d20*/  FADD R34, R56, R45 ;  /* 0x0000002d38227221 */ /* 0x008fe20000000000 */
[----:B------:R-:W-:Y:S01]  /*5d30*/  F2FP.SATFINITE.E4M3.F32.PACK_AB_MERGE_C R158, R27, R158, RZ ;  /* 0x0000009e1b9e723e */ /* 0x000fe200048070ff */
[--C-:B------:R-:W-:Y:S01]  /*5d40*/  FFMA R60, R60, UR36, -R74.reuse ;  /* 0x000000243c3c7c23 */ /* 0x100fe2000800084a */
[----:B------:R-:W-:Y:S01]  /*5d50*/  FFMA R62, R62, UR36, -R74 ;  /* 0x000000243e3e7c23 */ /* 0x000fe2000800084a */
[----:B0-----:R-:W-:Y:S01]  /*5d60*/  FADD R27, R159, R34 ;  /* 0x000000229f1b7221 */ /* 0x001fe20000000000 */
[--C-:B------:R-:W-:Y:S01]  /*5d70*/  FFMA R63, R63, UR36, -R74.reuse ;  /* 0x000000243f3f7c23 */ /* 0x100fe2000800084a */
[--C-:B------:R-:W-:Y:S01]  /*5d80*/  FFMA R66, R66, UR36, -R74.reuse ;  /* 0x0000002442427c23 */ /* 0x100fe2000800084a */
[--C-:B------:R-:W-:Y:S01]  /*5d90*/  FFMA R67, R67, UR36, -R74.reuse ;  /* 0x0000002443437c23 */ /* 0x100fe2000800084a */
[--C-:B------:R-:W-:Y:S01]  /*5da0*/  FFMA R61, R61, UR36, -R74.reuse ;  /* 0x000000243d3d7c23 */ /* 0x100fe2000800084a */
[----:B------:R-:W-:Y:S01]  /*5db0*/  FMUL R58, R60, 1.4426950216293334961 ;  /* 0x3fb8aa3b3c3a7820 */ /* 0x000fe20000400000 */
[----:B--2---:R-:W-:Y:S01]  /*5dc0*/  FADD R27, R32, R27 ;  /* 0x0000001b201b7221 */ /* 0x004fe20000000000 */
[----:B------:R-:W-:Y:S01]  /*5dd0*/  FMUL R52, R62, 1.4426950216293334961 ;  /* 0x3fb8aa3b3e347820 */ /* 0x000fe20000400000 */
[----:B------:R-:W-:Y:S01]  /*5de0*/  FMUL R53, R63, 1.4426950216293334961 ;  /* 0x3fb8aa3b3f357820 */ /* 0x000fe20000400000 */
[----:B------:R-:W-:Y:S01]  /*5df0*/  FMUL R54, R66, 1.4426950216293334961 ;  /* 0x3fb8aa3b42367820 */ /* 0x000fe20000400000 */
[----:B------:R-:W-:Y:S01]  /*5e00*/  FMUL R55, R67, 1.4426950216293334961 ;  /* 0x3fb8aa3b43377820 */ /* 0x000fe20000400000 */
[--C-:B------:R-:W-:Y:S01]  /*5e10*/  FFMA R64, R64, UR36, -R74.reuse ;  /* 0x0000002440407c23 */ /* 0x100fe2000800084a */
[----:B------:R-:W-:Y:S01]  /*5e20*/  F2FP.SATFINITE.E4M3.F32.PACK_AB_MERGE_C R165, R165, R162, RZ ;  /* 0x000000a2a5a5723e */ /* 0x000fe200048070ff */
[----:B------:R-:W-:Y:S01]  /*5e30*/  FMUL R163, R61, 1.4426950216293334961 ;  /* 0x3fb8aa3b3da37820 */ /* 0x000fe20000400000 */
[----:B------:R-:W-:Y:S01]  /*5e40*/  STS.U8 [R69+UR14+0x4000], R148 ;  /* 0x0040009445007988 */ /* 0x000fe2000800000e */
[----:B------:R-:W-:Y:S01]  /*5e50*/  FFMA R65, R65, UR36, -R74 ;  /* 0x0000002441417c23 */ /* 0x000fe2000800084a */
[----:B------:R-:W-:Y:S01]  /*5e60*/  F2FP.SATFINITE.E4M3.F32.PACK_AB_MERGE_C R162, R44, R33, RZ ;  /* 0x000000212ca2723e */ /* 0x000fe200048070ff */
[C---:B-1----:R-:W-:Y:S01]  /*5e70*/  FADD R61, R46.reuse, R27 ;  /* 0x0000001b2e3d7221 */ /* 0x042fe20000000000 */
[----:B------:R-:W-:Y:S01]  /*5e80*/  STS.U8 [R69+UR14+0x4200], R146 ;  /* 0x0042009245007988 */ /* 0x000fe2000800000e */
[----:B------:R-:W-:Y:S01]  /*5e90*/  F2FP.SATFINITE.E4M3.F32.PACK_AB_MERGE_C R60, R46, R32, RZ ;  /* 0x000000202e3c723e */ /* 0x000fe200048070ff */
[----:B------:R-:W-:-:S02]  /*5ea0*/  FADD R51, -R74, R149 ;  /* 0x000000954a337221 */ /* 0x000fc40000000100 */
[----:B------:R-:W-:Y:S01]  /*5eb0*/  STS.U8 [R69+UR14+0x4400], R152 ;  /* 0x0044009845007988 */ /* 0x000fe2000800000e */
[----:B------:R-:W-:Y:S01]  /*5ec0*/  F2FP.SATFINITE.E4M3.F32.PACK_AB_MERGE_C R45, R157, R8, R24 ;  /* 0x000000089d2d723e */ /* 0x000fe20004807018 */
[----:B------:R-:W-:Y:S02]  /*5ed0*/  FMUL R62, R64, 1.4426950216293334961 ;  /* 0x3fb8aa3b403e7820 */ /* 0x000fe40000400000 */
[----:B----4-:R-:W-:Y:S01]  /*5ee0*/  STS.U8 [R69+UR14+0x4600], R6 ;  /* 0x0046000645007988 */ /* 0x010fe2000800000e */
[----:B------:R-:W-:Y:S01]  /*5ef0*/  F2FP.SATFINITE.E4M3.F32.PACK_AB_MERGE_C R44, R5, R4, R23 ;  /* 0x00000004052c723e */ /* 0x000fe20004807017 */
[----:B------:R-:W0:Y:S01]  /*5f00*/  MUFU.EX2 R58, R58 ;  /* 0x0000003a003a7308 */ /* 0x000e220000000800 */
[----:B------:R-:W-:Y:S01]  /*5f10*/  F2FP.SATFINITE.E4M3.F32.PACK_AB_MERGE_C R46, R10, R9, R25 ;  /* 0x000000090a2e723e */ /* 0x000fe20004807019 */
[----:B------:R-:W-:Y:S01]  /*5f20*/  STS.U8 [R68+UR14+0x4080], R151 ;  /* 0x0040809744007988 */ /* 0x000fe2000800000e */
[----:B------:R-:W-:-:S03]  /*5f30*/  F2FP.SATFINITE.E4M3.F32.PACK_AB_MERGE_C R47, R14, R11, R28 ;  /* 0x0000000b0e2f723e */ /* 0x000fc6000480701c */
[----:B------:R-:W-:Y:S01]  /*5f40*/  STS.U8 [R68+UR14+0x4280], R155 ;  /* 0x0042809b44007988 */ /* 0x000fe2000800000e */
[----:B------:R-:W-:-:S03]  /*5f50*/  F2FP.SATFINITE.E4M3.F32.PACK_AB_MERGE_C R156, R31, R156, RZ ;  /* 0x0000009c1f9c723e */ /* 0x000fc600048070ff */
[----:B-----5:R-:W-:Y:S01]  /*5f60*/  STS.U8 [R68+UR14+0x4480], R7 ;  /* 0x0044800744007988 */ /* 0x020fe2000800000e */
[----:B------:R-:W-:-:S03]  /*5f70*/  F2FP.SATFINITE.E4M3.F32.PACK_AB_MERGE_C R59, R35, R30, RZ ;  /* 0x0000001e233b723e */ /* 0x000fc600048070ff */
[----:B------:R-:W-:Y:S01]  /*5f80*/  STS.U8 [R68+UR14+0x4680], R161 ;  /* 0x004680a144007988 */ /* 0x000fe2000800000e */
[----:B------:R-:W-:Y:S01]  /*5f90*/  F2FP.SATFINITE.E4M3.F32.PACK_AB_MERGE_C R49, R20, R15, R26 ;  /* 0x0000000f1431723e */ /* 0x000fe2000480701a */
[----:B------:R-:W-:Y:S01]  /*5fa0*/  MUFU.EX2 R52, R52 ;  /* 0x0000003400347308 */ /* 0x000fe20000000800 */
[----:B------:R-:W-:Y:S01]  /*5fb0*/  F2FP.SATFINITE.E4M3.F32.PACK_AB_MERGE_C R48, R16, R13, R165 ;  /* 0x0000000d1030723e */ /* 0x000fe200048070a5 */
[----:B------:R-:W-:Y:S01]  /*5fc0*/  STS.U8 [R3+UR14+0x4100], R12 ;  /* 0x0041000c03007988 */ /* 0x000fe2000800000e */
[----:B------:R-:W-:Y:S01]  /*5fd0*/  F2FP.SATFINITE.E4M3.F32.PACK_AB_MERGE_C R50, R22, R19, R29 ;  /* 0x000000131632723e */ /* 0x000fe2000480701d */
[----:B------:R-:W-:Y:S02]  /*5fe0*/  FMUL R65, R65, 1.4426950216293334961 ;  /* 0x3fb8aa3b41417820 */ /* 0x000fe40000400000 */
[----:B------:R-:W-:Y:S01]  /*5ff0*/  STS.U8 [R3+UR14+0x4300], R160 ;  /* 0x004300a003007988 */ /* 0x000fe2000800000e */
[----:B------:R-:W-:Y:S01]  /*6000*/  FMUL R57, R51, 1.4426950216293334961 ;  /* 0x3fb8aa3b33397820 */ /* 0x000fe20000400000 */
[----:B------:R-:W1:Y:S02]  /*6010*/  MUFU.EX2 R53, R53 ;  /* 0x0000003500357308 */ /* 0x000e640000000800 */
[----:B------:R-:W-:Y:S04]  /*6020*/  STS.U8 [R3+UR14+0x4500], R164 ;  /* 0x004500a403007988 */ /* 0x000fe8000800000e */
[----:B------:R-:W-:Y:S02]  /*6030*/  STS.U8 [R3+UR14+0x4700], R18 ;  /* 0x0047001203007988 */ /* 0x000fe4000800000e */
[----:B------:R-:W-:Y:S02]  /*6040*/  MUFU.EX2 R54, R54 ;  /* 0x0000003600367308 */ /* 0x000fe40000000800 */
[----:B------:R-:W-:Y:S04]  /*6050*/  STS.U8 [R2+UR14+0x4180], R17 ;  /* 0x0041801102007988 */ /* 0x000fe8000800000e */
[----:B------:R2:W-:Y:S02]  /*6060*/  STS.U8 [R2+UR14+0x4380], R21 ;  /* 0x0043801502007988 */ /* 0x0005e4000800000e */
[----:B------:R-:W3:Y:S02]  /*6070*/  MUFU.EX2 R55, R55 ;  /* 0x0000003700377308 */ /* 0x000ee40000000800 */
[----:B------:R-:W-:Y:S04]  /*6080*/  STS.U8 [R2+UR14+0x4580], R95 ;  /* 0x0045805f02007988 */ /* 0x000fe8000800000e */
[----:B------:R-:W-:Y:S01]  /*6090*/  STS.U8 [R2+UR14+0x4780], R97 ;  /* 0x0047806102007988 */ /* 0x000fe2000800000e */
[----:B--2---:R-:W2:Y:S01]  /*60a0*/  LDTM.x32 R4, tmem[UR15] ;  /* 0x0000000f000479ee */ /* 0x004ea200082c0000 */
[----:B------:R-:W4:Y:S02]  /*60b0*/  MUFU.EX2 R163, R163 ;  /* 0x000000a300a37308 */ /* 0x000f240000000800 */
[----:B------:R5:W-:Y:S06]  /*60c0*/  STS.128 [R70+UR14], R44 ;  /* 0x0000002c46007988 */ /* 0x000bec0008000c0e */
[----:B------:R-:W-:Y:S08]  /*60d0*/  MUFU.EX2 R62, R62 ;  /* 0x0000003e003e7308 */ /* 0x000ff00000000800 */
[----:B-----5:R-:W5:Y:S01]  /*60e0*/  MUFU.EX2 R44, R65 ;  /* 0x00000041002c7308 */ /* 0x020f620000000800 */
[----:B------:R-:W-:-:S07]  /*60f0*/  F2FP.SATFINITE.E4M3.F32.PACK_AB_MERGE_C R37, R38, R37, R162 ;  /* 0x000000252625723e */ /* 0x000fce00048070a2 */
[----:B------:R-:W2:Y:S01]  /*6100*/  MUFU.EX2 R57, R57 ;  /* 0x0000003900397308 */ /* 0x000ea20000000800 */
[----:B------:R-:W-:Y:S02]  /*6110*/  F2FP.SATFINITE.E4M3.F32.PACK_AB_MERGE_C R38, R40, R39, R158 ;  /* 0x000000272826723e */ /* 0x000fe4000480709e */
[----:B------:R-:W-:Y:S01]  /*6120*/  F2FP.SATFINITE.E4M3.F32.PACK_AB_MERGE_C R39, R42, R41, R156 ;  /* 0x000000292a27723e */ /* 0x000fe2000480709c */
[----:B0-----:R-:W-:Y:S01]  /*6130*/  FADD R42, R58, R61 ;  /* 0x0000003d3a2a7221 */ /* 0x001fe20000000000 */
[----:B------:R-:W-:Y:S02]  /*6140*/  F2FP.SATFINITE.E4M3.F32.PACK_AB_MERGE_C R41, R159, R56, R60 ;  /* 0x000000389f29723e */ /* 0x000fe4000480703c */
[----:B------:R-:W-:Y:S02]  /*6150*/  F2FP.SATFINITE.E4M3.F32.PACK_AB_MERGE_C R40, R150, R43, R59 ;  /* 0x0000002b9628723e */ /* 0x000fe4000480703b */
[----:B-1----:R-:W-:Y:S02]  /*6160*/  F2FP.SATFINITE.E4M3.F32.PACK_AB_MERGE_C R56, R53, R52, RZ ;  /* 0x000000343538723e */ /* 0x002fe400048070ff */
[----:B---3--:R-:W-:Y:S01]  /*6170*/  F2FP.SATFINITE.E4M3.F32.PACK_AB_MERGE_C R43, R55, R54, RZ ;  /* 0x00000036372b723e */ /* 0x008fe200048070ff */
[----:B----4-:R-:W-:Y:S01]  /*6180*/  FADD R45, R163, R42 ;  /* 0x0000002aa32d7221 */ /* 0x010fe20000000000 */
[----:B------:R-:W-:-:S02]  /*6190*/  F2FP.SATFINITE.E4M3.F32.PACK_AB_MERGE_C R51, R145, R144, R154 ;  /* 0x000000909133723e */ /* 0x000fc4000480709a */
[----:B------:R-:W-:Y:S02]  /*61a0*/  F2FP.SATFINITE.E4M3.F32.PACK_AB_MERGE_C R36, R147, R36, R153 ;  /* 0x000000249324723e */ /* 0x000fe40004807099 */
[----:B------:R-:W-:Y:S02]  /*61b0*/  F2FP.SATFINITE.E4M3.F32.PACK_AB_MERGE_C R42, R163, R58, R56 ;  /* 0x0000003aa32a723e */ /* 0x000fe40004807038 */
[----:B-----5:R-:W-:Y:S01]  /*61c0*/  F2FP.SATFINITE.E4M3.F32.PACK_AB_MERGE_C R43, R44, R62, R43 ;  /* 0x0000003e2c2b723e */ /* 0x020fe2000480702b */
[----:B------:R0:W-:Y:S01]  /*61d0*/  STS.128 [R73+UR14], R48 ;  /* 0x0000003049007988 */ /* 0x0001e20008000c0e */
        /* <DEDUP_REMOVED lines=31> */
[----:B------:R-:W-:Y:S01]  /*63d0*/  FMUL R35, R57, R35 ;  /* 0x0000002339237220 */ /* 0x000fe20000400000 */
[----:B------:R0:W-:Y:S04]  /*63e0*/  STS.128 [R72+UR14], R36 ;  /* 0x0000002448007988 */ /* 0x0001e80008000c0e */
[----:B------:R0:W-:Y:S01]  /*63f0*/  STS.128 [R71+UR14], R40 ;  /* 0x0000002847007988 */ /* 0x0001e20008000c0e */
[----:B------:R-:W-:Y:S01]  /*6400*/  NOP ;  /* 0x0000000000007918 */ /* 0x000fe20000000000 */
[----:B------:R0:W-:Y:S01]  /*6410*/  STTM.x32 tmem[UR15], R4 ;  /* 0x00000004000079ed */ /* 0x0001e200082c000f */
[----:B------:R-:W1:Y:S02]  /*6420*/  FENCE.VIEW.ASYNC.T ;  /* 0x00000000000073c6 */ /* 0x000e640000000200 */
[----:B-1----:R-:W-:Y:S06]  /*6430*/  BAR.SYNC.DEFER_BLOCKING 0x0 ;  /* 0x0000000000007b1d */ /* 0x002fec0000010000 */
[----:B------:R1:W-:Y:S06]  /*6440*/  MEMBAR.ALL.CTA ;  /* 0x0000000000007992 */ /* 0x0003ec0000008000 */
[----:B-1----:R-:W1:Y:S01]  /*6450*/  FENCE.VIEW.ASYNC.S ;  /* 0x00000000000073c6 */ /* 0x002e620000000000 */
[----:B------:R-:W-:-:S04]  /*6460*/  FADD R52, R52, R45 ;  /* 0x0000002d34347221 */ /* 0x000fc80000000000 */
[----:B------:R-:W-:-:S04]  /*6470*/  FADD R53, R53, R52 ;  /* 0x0000003435357221 */ /* 0x000fc80000000000 */
[----:B------:R-:W-:-:S04]  /*6480*/  FADD R53, R62, R53 ;  /* 0x000000353e357221 */ /* 0x000fc80000000000 */
[----:B------:R-:W-:Y:S01]  /*6490*/  FADD R53, R44, R53 ;  /* 0x000000352c357221 */ /* 0x000fe20000000000 */
[----:B------:R-:W-:-:S03]  /*64a0*/  ULEA UR16, UR29, UR14, 0x3 ;  /* 0x0000000e1d107291 */ /* 0x000fc6000f8e18ff */
[----:B------:R-:W-:Y:S01]  /*64b0*/  FADD R54, R54, R53 ;  /* 0x0000003536367221 */ /* 0x000fe20000000000 */
[----:B------:R-:W-:-:S03]  /*64c0*/  UIADD3 UR16, UPT, UPT, UR16, 0x4800, URZ ;  /* 0x0000480010107890 */ /* 0x000fc6000fffe0ff */
[----:B------:R-:W-:Y:S01]  /*64d0*/  FADD R54, R55, R54 ;  /* 0x0000003637367221 */ /* 0x000fe20000000000 */
[----:B------:R-:W-:Y:S01]  /*64e0*/  UMOV UR6, UR7 ;  /* 0x0000000700067c82 */ /* 0x000fe20008000000 */
[----:B-1----:R-:W-:Y:S06]  /*64f0*/  BAR.SYNC.DEFER_BLOCKING 0x0 ;  /* 0x0000000000007b1d */ /* 0x002fec0000010000 */
[----:B------:R-:W-:Y:S05]  /*6500*/  BRA.U UP1, `(.L_x_15) ;  /* 0x00000001013c7547 */ /* 0x000fea000b800000 */
[----:B------:R-:W-:Y:S01]  /*6510*/  UMOV UR22, UR33 ;  /* 0x0000002100167c82 */ /* 0x000fe20008000000 */
[----:B------:R-:W-:Y:S01]  /*6520*/  UMOV UR23, 0x80004020 ;  /* 0x8000402000177882 */ /* 0x000fe20000000000 */
[----:B------:R-:W-:Y:S01]  /*6530*/  UMOV UR20, UR4 ;  /* 0x0000000400147c82 */ /* 0x000fe20008000000 */
[----:B------:R-:W-:Y:S01]  /*6540*/  UMOV UR21, 0x80004020 ;  /* 0x8000402000157882 */ /* 0x000fe20000000000 */
[----:B------:R-:W-:Y:S01]  /*6550*/  UMOV UR24, 0x0 ;  /* 0x0000000000187882 */ /* 0x000fe20000000000 */
[----:B------:R-:W-:Y:S01]  /*6560*/  UMOV UR25, 0x8080010 ;  /* 0x0808001000197882 */ /* 0x000fe20000000000 */
[----:B------:R-:W-:Y:S01]  /*6570*/  UMOV UR10, UR16 ;  /* 0x00000010000a7c82 */ /* 0x000fe20008000000 */
[----:B------:R-:W-:Y:S01]  /*6580*/  UMOV UR11, URZ ;  /* 0x000000ff000b7c82 */ /* 0x000fe20008000000 */
[----:B------:R-:W-:Y:S01]  /*6590*/  UMOV UR38, 0x0 ;  /* 0x0000000000267882 */ /* 0x000fe20000000000 */
[----:B------:R-:W-:Y:S01]  /*65a0*/  UMOV UR39, 0x8080010 ;  /* 0x0808001000277882 */ /* 0x000fe20000000000 */
[----:B------:R1:W-:Y:S01]  /*65b0*/  UTCQMMA gdesc[UR22], gdesc[UR20], tmem[UR12], tmem[UR24], idesc[UR25], UPT ;  /* 0x00ff1814160075ea */ /* 0x0003e2000b80030c */
[----:B------:R-:W-:Y:S01]  /*65c0*/  UMOV UR7, UR10 ;  /* 0x0000000a00077c82 */ /* 0x000fe20008000000 */
[----:B------:R1:W-:Y:S01]  /*65d0*/  UTCQMMA gdesc[UR34], gdesc[UR18], tmem[UR12], tmem[UR38], idesc[UR39], UPT ;  /* 0x00ff2612220075ea */ /* 0x0003e2000b80030c */
[----:B------:R1:W-:Y:S01]  /*65e0*/  UTCBAR [UR7], URZ ;  /* 0x000000ff070073e9 */ /* 0x0003e200080000ff */
[----:B------:R-:W-:-:S02]  /*65f0*/  NOP ;  /* 0x0000000000007918 */ /* 0x000fc40000000000 */
.L_x_15:
[----:B------:R-:W-:Y:S01]  /*6600*/  UIADD3 UR29, UPT, UPT, UR29, 0x1, URZ ;  /* 0x000000011d1d7890 */ /* 0x000fe2000fffe0ff */
[----:B------:R-:W-:Y:S01]  /*6610*/  FFMA R94, R57, R94, R54 ;  /* 0x0000005e395e7223 */ /* 0x000fe20000000036 */
[----:B------:R-:W-:Y:S01]  /*6620*/  UIADD3 UR8, UPT, UPT, UR8, 0x40, URZ ;  /* 0x0000004008087890 */ /* 0x000fe2000fffe0ff */
[----:B------:R-:W-:Y:S01]  /*6630*/  IADD3 R96, PT, PT, R75, R96, RZ ;  /* 0x000000604b607210 */ /* 0x000fe20007ffe0ff */
[----:B------:R-:W-:Y:S01]  /*6640*/  UISETP.GT.AND UP2, UPT, UR29, 0x1, UPT ;  /* 0x000000011d00788c */ /* 0x000fe2000bf44270 */
[----:B------:R-:W-:Y:S01]  /*6650*/  MOV R95, UR6 ;  /* 0x00000006005f7c02 */ /* 0x000fe20008000f00 */
[----:B------:R-:W-:Y:S01]  /*6660*/  UIADD3 UR30, UPT, UPT, UR28, UR30, URZ ;  /* 0x0000001e1c1e7290 */ /* 0x000fe2000fffe0ff */
[----:B------:R-:W-:Y:S01]  /*6670*/  MOV R149, R74 ;  /* 0x0000004a00957202 */ /* 0x000fe20000000f00 */
[----:B-1----:R-:W-:Y:S02]  /*6680*/  USEL UR7, URZ, 0x1, !UP2 ;  /* 0x00000001ff077887 */ /* 0x002fe4000d000000 */
[----:B------:R-:W-:-:S02]  /*6690*/  USEL UR29, UR29, URZ, !UP2 ;  /* 0x000000ff1d1d7287 */ /* 0x000fc4000d000000 */
[----:B------:R-:W-:Y:S02]  /*66a0*/  UISETP.GE.AND UP2, UPT, UR8, UR17, UPT ;  /* 0x000000110800728c */ /* 0x000fe4000bf46270 */
[----:B------:R-:W-:-:S07]  /*66b0*/  ULOP3.LUT UR7, UR6, UR7, URZ, 0x3c, !UPT ;  /* 0x0000000706077292 */ /* 0x000fce000f8e3cff */
[----:B------:R-:W-:Y:S05]  /*66c0*/  BRA.U !UP2, `(.L_x_16) ;  /* 0xffffffd90a407547 */ /* 0x000fea000b83ffff */
.L_x_11:
[----:B------:R-:W2:Y:S01]  /*66d0*/  LDCU UR4, c[0x0][0x3f0] ;  /* 0x00007e00ff0477ac */ /* 0x000ea20008000800 */
[C---:B------:R-:W-:Y:S01]  /*66e0*/  FMUL R2, R94.reuse, 8388608 ;  /* 0x4b0000005e027820 */ /* 0x040fe20000400000 */
[----:B------:R-:W-:-:S04]  /*66f0*/  FSETP.GEU.AND P3, PT, R94, 1.175494350822287508e-38, PT ;  /* 0x008000005e00780b */ /* 0x000fc80003f6e000 */
[----:B01----:R-:W-:-:S04]  /*6700*/  FSEL R40, R2, R94, !P3 ;  /* 0x0000005e02287208 */ /* 0x003fc80005800000 */
[----:B------:R-:W-:Y:S01]  /*6710*/  IADD3 R2, PT, PT, R40, -0x3f3504f3, RZ ;  /* 0xc0cafb0d28027810 */ /* 0x000fe20007ffe0ff */
[----:B--2---:R-:W-:-:S09]  /*6720*/  UISETP.GE.AND UP0, UPT, UR4, 0x1, UPT ;  /* 0x000000010400788c */ /* 0x004fd2000bf06270 */
[----:B------:R-:W-:Y:S05]  /*6730*/  BRA.U !UP0, `(.L_x_17) ;  /* 0x0000000108107547 */ /* 0x000fea000b800000 */
[----:B------:R-:W-:-:S06]  /*6740*/  USHF.L.U32 UR6, UR6, 0x1f, URZ ;  /* 0x0000001f06067899 */ /* 0x000fcc00080006ff */
[----:B------:R-:W-:-:S04]  /*6750*/  MOV R3, UR6 ;  /* 0x0000000600037c02 */ /* 0x000fc80008000f00 */
[----:B------:R-:W0:Y:S02]  /*6760*/  SYNCS.PHASECHK.TRANS64.TRYWAIT P2, [UR16], R3 ;  /* 0x00000003ff0075a7 */ /* 0x000e240008041110 */
[----:B0-----:R-:W-:Y:S05]  /*6770*/  @!P2 BRA `(.L_x_18) ;  /* 0x000000180008a947 */ /* 0x001fea0003800000 */
.L_x_17:
[----:B------:R-:W-:Y:S01]  /*6780*/  BAR.SYNC.DEFER_BLOCKING 0x0 ;  /* 0x0000000000007b1d */ /* 0x000fe20000010000 */
[----:B------:R-:W-:Y:S01]  /*6790*/  LOP3.LUT R3, R2, 0xff800000, RZ, 0xc0, !PT ;  /* 0xff80000002037812 */ /* 0x000fe200078ec0ff */
[----:B------:R-:W-:Y:S01]  /*67a0*/  HFMA2 R37, -RZ, RZ, 1.443359375, -0.2030029296875 ;  /* 0x3dc6b27fff257431 */ /* 0x000fe200000001ff */
[----:B------:R-:W-:Y:S02]  /*67b0*/  FSETP.GT.AND P2, PT, |R94|, 8.50705917302346158658e+37, PT ;  /* 0x7e8000005e00780b */ /* 0x000fe40003f44200 */
[-C--:B------:R-:W-:Y:S01]  /*67c0*/  IADD3 R2, PT, PT, R40, -R3.reuse, RZ ;  /* 0x8000000328027210 */ /* 0x080fe20007ffe0ff */
[----:B------:R-:W0:Y:S01]  /*67d0*/  LDCU.64 UR4, c[0x0][0x3e0] ;  /* 0x00007c00ff0477ac */ /* 0x000e220008000a00 */
[----:B------:R-:W-:Y:S01]  /*67e0*/  FSETP.GEU.AND P4, PT, |R94|, 1.175494350822287508e-38, PT ;  /* 0x008000005e00780b */ /* 0x000fe20003f8e200 */
[----:B------:R-:W1:Y:S01]  /*67f0*/  LDC.64 R38, c[0x0][0x398] ;  /* 0x0000e600ff267b82 */ /* 0x000e620000000a00 */
[----:B------:R-:W-:Y:S01]  /*6800*/  I2FP.F32.S32 R3, R3 ;  /* 0x0000000300037245 */ /* 0x000fe20000201400 */
[----:B------:R-:W-:Y:S01]  /*6810*/  FADD R36, R2, -1 ;  /* 0xbf80000002247421 */ /* 0x000fe20000000000 */
[----:B------:R-:W-:-:S02]  /*6820*/  FSEL R2, RZ, -23, P3 ;  /* 0xc1b80000ff027808 */ /* 0x000fc40001800000 */
[----:B------:R-:W-:Y:S01]  /*6830*/  FSETP.NEU.AND P3, PT, R40, RZ, PT ;  /* 0x000000ff2800720b */ /* 0x000fe20003f6d000 */
[----:B------:R-:W-:Y:S02]  /*6840*/  FFMA.FTZ R37, R36, R37, -0.16845393180847167969 ;  /* 0xbe2c7f3024257423 */ /* 0x000fe40000010025 */
[----:B------:R-:W-:Y:S01]  /*6850*/  @P2 FMUL R94, R94, 0.25 ;  /* 0x3e8000005e5e2820 */ /* 0x000fe20000400000 */
[----:B------:R-:W-:Y:S01]  /*6860*/  FFMA.FTZ R2, R3, 1.1920928955078125e-07, R2 ;  /* 0x3400000003027823 */ /* 0x000fe20000010002 */
[----:B------:R-:W-:Y:S01]  /*6870*/  FFMA.FTZ R37, R36, R37, 0.1716887056827545166 ;  /* 0x3e2fcf2a24257423 */ /* 0x000fe20000010025 */
[----:B------:R-:W2:Y:S01]  /*6880*/  LDC R105, c[0x0][0x3e8] ;  /* 0x0000fa00ff697b82 */ /* 0x000ea20000000800 */
[----:B------:R-:W-:Y:S02]  /*6890*/  @!P4 FMUL R94, R94, 16777216 ;  /* 0x4b8000005e5ec820 */ /* 0x000fe40000400000 */
[C---:B------:R-:W-:Y:S02]  /*68a0*/  FFMA.FTZ R37, R36.reuse, R37, -0.17900948226451873779 ;  /* 0xbe374e4324257423 */ /* 0x040fe40000010025 */
[----:B------:R-:W3:Y:S01]  /*68b0*/  MUFU.RCP R3, R94 ;  /* 0x0000005e00037308 */ /* 0x000ee20000001000 */
[----:B0-----:R-:W-:Y:S01]  /*68c0*/  UIMAD UR4, UR13, UR4, URZ ;  /* 0x000000040d0472a4 */ /* 0x001fe2000f8e02ff */
[C---:B------:R-:W-:Y:S01]  /*68d0*/  FFMA.FTZ R37, R36.reuse, R37, 0.20512372255325317383 ;  /* 0x3e520bf424257423 */ /* 0x040fe20000010025 */
[----:B------:R-:W0:Y:S02]  /*68e0*/  @!P1 SYNCS.CCTL.IV [UR14+0x4800] ;  /* 0x00480000ff0099b1 */ /* 0x000e24000800000e */
[----:B0-----:R-:W-:Y:S01]  /*68f0*/  BAR.SYNC.DEFER_BLOCKING 0x0 ;  /* 0x0000000000007b1d */ /* 0x001fe20000010000 */
[----:B------:R-:W-:-:S04]  /*6900*/  FFMA.FTZ R37, R36, R37, -0.24046532809734344482 ;  /* 0xbe763c8b24257423 */ /* 0x000fc80000010025 */
[C---:B------:R-:W-:Y:S01]  /*6910*/  FFMA.FTZ R37, R36.reuse, R37, 0.28857114911079406738 ;  /* 0x3e93bf9924257423 */ /* 0x040fe20000010025 */
[----:B------:R-:W0:Y:S03]  /*6920*/  LDTM.x32 R4, tmem[UR15] ;  /* 0x0000000f000479ee */ /* 0x000e2600082c0000 */
[----:B------:R-:W-:-:S04]  /*6930*/  FFMA.FTZ R37, R36, R37, -0.36067417263984680176 ;  /* 0xbeb8aa4924257423 */ /* 0x000fc80000010025 */
[C---:B------:R-:W-:Y:S01]  /*6940*/  FFMA.FTZ R37, R36.reuse, R37, 0.48089820146560668945 ;  /* 0x3ef6384a24257423 */ /* 0x040fe20000010025 */
[CC--:B--2---:R-:W-:Y:S01]  /*6950*/  LEA R41, R105.reuse, R105.reuse, 0x4 ;  /* 0x0000006969297211 */ /* 0x0c4fe200078e20ff */
[C---:B------:R-:W-:Y:S01]  /*6960*/  IMAD R43, R105.reuse, 0x12, RZ ;  /* 0x00000012692b7824 */ /* 0x040fe200078e02ff */
[C---:B------:R-:W-:Y:S01]  /*6970*/  LEA R83, R105.reuse, -R105, 0x5 ;  /* 0x8000006969537211 */ /* 0x040fe200078e28ff */
[C---:B------:R-:W-:Y:S01]  /*6980*/  FFMA.FTZ R37, R36.reuse, R37, -0.72134751081466674805 ;  /* 0xbf38aa3b24257423 */ /* 0x040fe20000010025 */
[C---:B------:R-:W-:Y:S02]  /*6990*/  IMAD R45, R105.reuse, 0x13, RZ ;  /* 0x00000013692d7824 */ /* 0x040fe400078e02ff */
[C---:B------:R-:W-:Y:S02]  /*69a0*/  IMAD R49, R105.reuse, 0x15, RZ ;  /* 0x0000001569317824 */ /* 0x040fe400078e02ff */
[----:B------:R-:W-:Y:S01]  /*69b0*/  FMUL R37, R36, R37 ;  /* 0x0000002524257220 */ /* 0x000fe20000400000 */
[C---:B------:R-:W-:Y:S01]  /*69c0*/  IMAD R53, R105.reuse, 0x17, RZ ;  /* 0x0000001769357824 */ /* 0x040fe200078e02ff */
[----:B------:R-:W2:Y:S01]  /*69d0*/  @!P1 SYNCS.CCTL.IV [UR14+0x4808] ;  /* 0x00480800ff0099b1 */ /* 0x000ea2000800000e */
[----:B------:R-:W-:-:S02]  /*69e0*/  IMAD R47, R105, 0x14, RZ ;  /* 0x00000014692f7824 */ /* 0x000fc400078e02ff */
[C---:B------:R-:W-:Y:S01]  /*69f0*/  FMUL R37, R36.reuse, R37 ;  /* 0x0000002524257220 */ /* 0x040fe20000400000 */
[C---:B------:R-:W-:Y:S01]  /*6a00*/  IMAD R51, R105.reuse, 0x16, RZ ;  /* 0x0000001669337824 */ /* 0x040fe200078e02ff */
[----:B------:R-:W-:Y:S01]  /*6a10*/  NOP ;  /* 0x0000000000007918 */ /* 0x000fe20000000000 */
[C---:B------:R-:W-:Y:S02]  /*6a20*/  IMAD R57, R105.reuse, 0x18, RZ ;  /* 0x0000001869397824 */ /* 0x040fe400078e02ff */
[----:B------:R-:W-:Y:S01]  /*6a30*/  FFMA.FTZ R37, R36, 1.4426950216293334961, R37 ;  /* 0x3fb8aa3b24257823 */ /* 0x000fe20000010025 */
[----:B------:R-:W-:Y:S02]  /*6a40*/  IMAD R59, R105, 0x19, RZ ;  /* 0x00000019693b7824 */ /* 0x000fe400078e02ff */
[----:B0-----:R-:W-:Y:S01]  /*6a50*/  @P2 FMUL R4, R4, 0.25 ;  /* 0x3e80000004042820 */ /* 0x001fe20000400000 */
[----:B------:R-:W-:Y:S01]  /*6a60*/  @P2 FMUL R5, R5, 0.25 ;  /* 0x3e80000005052820 */ /* 0x000fe20000400000 */
        /* <DEDUP_REMOVED lines=30> */
[----:B------:R-:W-:Y:S01]  /*6c50*/  ISETP.GE.U32.AND P2, PT, R40, 0x7f800000, PT ;  /* 0x7f8000002800780c */ /* 0x000fe20003f46070 */
[----:B------:R-:W-:Y:S01]  /*6c60*/  @!P4 FMUL R16, R16, 16777216 ;  /* 0x4b8000001010c820 */ /* 0x000fe20000400000 */
        /* <DEDUP_REMOVED lines=31> */
[C---:B---3--:R-:W-:Y:S01]  /*6e60*/  FMUL R65, R3.reuse, R16 ;  /* 0x0000001003417220 */ /* 0x048fe20000400000 */
[C---:B------:R-:W-:Y:S01]  /*6e70*/  FMUL R63, R3.reuse, R18 ;  /* 0x00000012033f7220 */ /* 0x040fe20000400000 */
[C---:B------:R-:W-:Y:S01]  /*6e80*/  FMUL R69, R3.reuse, R20 ;  /* 0x0000001403457220 */ /* 0x040fe20000400000 */
[C---:B------:R-:W-:Y:S01]  /*6e90*/  FMUL R67, R3.reuse, R22 ;  /* 0x0000001603437220 */ /* 0x040fe20000400000 */
[C---:B------:R-:W-:Y:S01]  /*6ea0*/  FMUL R73, R3.reuse, R28 ;  /* 0x0000001c03497220 */ /* 0x040fe20000400000 */
[C---:B------:R-:W-:Y:S01]  /*6eb0*/  FMUL R71, R3.reuse, R34 ;  /* 0x0000002203477220 */ /* 0x040fe20000400000 */
[----:B------:R-:W-:Y:S01]  /*6ec0*/  FADD R37, R2, R37 ;  /* 0x0000002502257221 */ /* 0x000fe20000000000 */
        /* <DEDUP_REMOVED lines=26> */
[----:B------:R-:W-:Y:S01]  /*7070*/  @P2 MOV R2, 0x7f800000 ;  /* 0x7f80000000022802 */ /* 0x000fe20000000f00 */
[----:B------:R-:W-:Y:S01]  /*7080*/  IMAD R3, R0, UR5, RZ ;  /* 0x0000000500037c24 */ /* 0x000fe2000f8e02ff */
[----:B------:R-:W-:Y:S01]  /*7090*/  USHF.R.S32.HI UR5, URZ, 0x1f, UR4 ;  /* 0x0000001fff057899 */ /* 0x000fe20008011404 */
[----:B------:R-:W-:Y:S01]  /*70a0*/  F2FP.SATFINITE.E4M3.F32.PACK_AB_MERGE_C R85, R5, R4, RZ ;  /* 0x000000040555723e */ /* 0x000fe200048070ff */
[----:B------:R-:W-:Y:S01]  /*70b0*/  IMAD R29, R105, 0xb, RZ ;  /* 0x0000000b691d7824 */ /* 0x000fe200078e02ff */
[----:B------:R-:W-:Y:S01]  /*70c0*/  F2FP.SATFINITE.E4M3.F32.PACK_AB_MERGE_C R87, R7, R6, RZ ;  /* 0x000000060757723e */ /* 0x000fe200048070ff */
[----:B------:R-:W-:Y:S01]  /*70d0*/  @P2 FFMA.FTZ R37, R40, R2, +INF ;  /* 0x7f80000028252423 */ /* 0x000fe20000010002 */
[----:B------:R-:W-:Y:S01]  /*70e0*/  F2FP.SATFINITE.E4M3.F32.PACK_AB_MERGE_C R89, R9, R8, RZ ;  /* 0x000000080959723e */ /* 0x000fe200048070ff */
[----:B------:R-:W-:Y:S01]  /*70f0*/  IMAD R35, R105, 0xe, RZ ;  /* 0x0000000e69237824 */ /* 0x000fe200078e02ff */
[----:B-1----:R-:W-:Y:S01]  /*7100*/  IADD3 R2, P2, P4, R3, UR4, R38 ;  /* 0x0000000403027c10 */ /* 0x002fe2000fc5e026 */
[C---:B------:R-:W-:Y:S01]  /*7110*/  IMAD R75, R105.reuse, 0x1b, RZ ;  /* 0x0000001b694b7824 */ /* 0x040fe200078e02ff */
[----:B------:R-:W-:Y:S01]  /*7120*/  SHF.R.S32.HI R4, RZ, 0x1f, R3 ;  /* 0x0000001fff047819 */ /* 0x000fe20000011403 */
[C---:B------:R-:W-:Y:S01]  /*7130*/  IMAD R79, R105.reuse, 0x1d, RZ ;  /* 0x0000001d694f7824 */ /* 0x040fe200078e02ff */
[CC--:B------:R-:W-:Y:S01]  /*7140*/  LEA R7, R105.reuse, R105.reuse, 0x1 ;  /* 0x0000006969077211 */ /* 0x0c0fe200078e08ff */
[----:B------:R-:W-:Y:S01]  /*7150*/  IMAD R61, R105, 0x1a, RZ ;  /* 0x0000001a693d7824 */ /* 0x000fe200078e02ff */
[----:B------:R-:W-:Y:S01]  /*7160*/  F2FP.SATFINITE.E4M3.F32.PACK_AB_MERGE_C R93, R13, R12, RZ ;  /* 0x0000000c0d5d723e */ /* 0x000fe200048070ff */
[C---:B------:R-:W-:Y:S01]  /*7170*/  IMAD R77, R105.reuse, 0x1c, RZ ;  /* 0x0000001c694d7824 */ /* 0x040fe200078e02ff */
[C---:B------:R-:W-:Y:S01]  /*7180*/  SHF.L.U32 R9, R105.reuse, 0x2, RZ ;  /* 0x0000000269097819 */ /* 0x040fe200000006ff */
[----:B------:R-:W-:Y:S01]  /*7190*/  IMAD R81, R105, 0x1e, RZ ;  /* 0x0000001e69517824 */ /* 0x000fe200078e02ff */
[----:B------:R-:W-:Y:S01]  /*71a0*/  F2FP.SATFINITE.E4M3.F32.PACK_AB_MERGE_C R95, R15, R14, RZ ;  /* 0x0000000e0f5f723e */ /* 0x000fe200048070ff */
[C---:B------:R-:W-:Y:S01]  /*71b0*/  IMAD R15, R105.reuse, 0x6, RZ ;  /* 0x00000006690f7824 */ /* 0x040fe200078e02ff */
[----:B------:R-:W-:Y:S01]  /*71c0*/  LEA R13, R105, R105, 0x2 ;  /* 0x00000069690d7211 */ /* 0x000fe200078e10ff */
[----:B------:R-:W0:Y:S01]  /*71d0*/  LDCU UR4, c[0x0][0x3ec] ;  /* 0x00007d80ff0477ac */ /* 0x000e220008000800 */
[----:B------:R-:W-:-:S02]  /*71e0*/  F2FP.SATFINITE.E4M3.F32.PACK_AB_MERGE_C R67, R22, R67, RZ ;  /* 0x000000431643723e */ /* 0x000fc400048070ff */
[----:B------:R-:W-:Y:S02]  /*71f0*/  SHF.L.U32 R5, R105, 0x1, RZ ;  /* 0x0000000169057819 */ /* 0x000fe400000006ff */
[----:B------:R-:W-:Y:S02]  /*7200*/  F2FP.SATFINITE.E4M3.F32.PACK_AB_MERGE_C R91, R11, R10, RZ ;  /* 0x0000000a0b5b723e */ /* 0x000fe400048070ff */
[----:B------:R-:W-:Y:S02]  /*7210*/  FSEL R37, R37, -INF , P3 ;  /* 0xff80000025257808 */ /* 0x000fe40001800000 */
[----:B------:R-:W-:Y:S02]  /*7220*/  IADD3.X R3, PT, PT, R4, UR5, R39, P2, P4 ;  /* 0x0000000504037c10 */ /* 0x000fe400097e8427 */
[-C--:B------:R-:W-:Y:S01]  /*7230*/  LEA R17, R105, -R105.reuse, 0x3 ;  /* 0x8000006969117211 */ /* 0x080fe200078e18ff */
[----:B------:R-:W-:Y:S01]  /*7240*/  FFMA R74, R37, 0.69314718246459960938, R74 ;  /* 0x3f317218254a7823 */ /* 0x000fe2000000004a */
[----:B------:R-:W-:Y:S01]  /*7250*/  IADD3 R22, P5, PT, R7, R2, RZ ;  /* 0x0000000207167210 */ /* 0x000fe20007fbe0ff */
[----:B------:R1:W-:Y:S01]  /*7260*/  STG.E.U8 desc[UR26][R2.64], R85 ;  /* 0x0000005502007986 */ /* 0x0003e2000c10111a */
[----:B------:R-:W-:-:S02]  /*7270*/  LEA R21, R105, R105, 0x3 ;  /* 0x0000006969157211 */ /* 0x000fc400078e18ff */
[----:B------:R-:W-:Y:S01]  /*7280*/  IADD3 R10, P2, PT, R9, R2, RZ ;  /* 0x00000002090a7210 */ /* 0x000fe20007f5e0ff */
[----:B0-----:R-:W-:Y:S01]  /*7290*/  UIMAD UR4, UR13, UR4, URZ ;  /* 0x000000040d0472a4 */ /* 0x001fe2000f8e02ff */
[----:B------:R-:W-:Y:S02]  /*72a0*/  F2FP.SATFINITE.E4M3.F32.PACK_AB_MERGE_C R97, R25, R24, RZ ;  /* 0x000000181961723e */ /* 0x000fe400048070ff */
[----:B------:R-:W-:Y:S01]  /*72b0*/  F2FP.SATFINITE.E4M3.F32.PACK_AB_MERGE_C R99, R27, R26, RZ ;  /* 0x0000001a1b63723e */ /* 0x000fe200048070ff */
[----:B------:R-:W-:Y:S01]  /*72c0*/  IMAD R27, R105, 0xa, RZ ;  /* 0x0000000a691b7824 */ /* 0x000fe200078e02ff */
[----:B------:R-:W-:Y:S01]  /*72d0*/  IADD3 R8, P1, PT, R13, R2, RZ ;  /* 0x000000020d087210 */ /* 0x000fe20007f3e0ff */
[----:B------:R-:W-:Y:S01]  /*72e0*/  USHF.L.U32 UR6, UR4, 0x2, URZ ;  /* 0x0000000204067899 */ /* 0x000fe200080006ff */
[----:B------:R-:W-:Y:S01]  /*72f0*/  F2FP.SATFINITE.E4M3.F32.PACK_AB_MERGE_C R101, R31, R30, RZ ;  /* 0x0000001e1f65723e */ /* 0x000fe200048070ff */
[----:B------:R-:W-:Y:S01]  /*7300*/  IMAD R31, R105, 0xc, RZ ;  /* 0x0000000c691f7824 */ /* 0x000fe200078e02ff */
[----:B------:R-:W-:Y:S01]  /*7310*/  F2FP.SATFINITE.E4M3.F32.PACK_AB_MERGE_C R103, R33, R32, RZ ;  /* 0x000000202167723e */ /* 0x000fe200048070ff */
[----:B------:R-:W-:Y:S01]  /*7320*/  IMAD R33, R105, 0xd, RZ ;  /* 0x0000000d69217824 */ /* 0x000fe200078e02ff */
[----:B------:R-:W-:Y:S01]  /*7330*/  IADD3 R24, P6, PT, R5, R2, RZ ;  /* 0x0000000205187210 */ /* 0x000fe20007fde0ff */
[----:B------:R-:W-:Y:S01]  /*7340*/  UIMAD.WIDE UR4, UR4, 0x4, URZ ;  /* 0x00000004040478a5 */ /* 0x000fe2000f8e02ff */
[----:B------:R-:W-:-:S02]  /*7350*/  SHF.L.U32 R19, R105, 0x3, RZ ;  /* 0x0000000369137819 */ /* 0x000fc400000006ff */
[-C--:B------:R-:W-:Y:S02]  /*7360*/  IADD3 R6, P4, PT, R15, R2.reuse, RZ ;  /* 0x000000020f067210 */ /* 0x080fe40007f9e0ff */
[-C--:B------:R-:W-:Y:S02]  /*7370*/  IADD3 R4, P3, PT, R17, R2.reuse, RZ ;  /* 0x0000000211047210 */ /* 0x080fe40007f7e0ff */
[-C--:B------:R-:W-:Y:S02]  /*7380*/  LEA.HI.X.SX32 R23, R7, R3.reuse, 0x1, P5 ;  /* 0x0000000307177211 */ /* 0x080fe400028f0eff */
[----:B------:R-:W-:Y:S02]  /*7390*/  IADD3 R14, P5, PT, R21, R2, RZ ;  /* 0x00000002150e7210 */ /* 0x000fe40007fbe0ff */
[----:B------:R-:W-:Y:S02]  /*73a0*/  LEA.HI.X.SX32 R11, R9, R3, 0x1, P2 ;  /* 0x00000003090b7211 */ /* 0x000fe400010f0eff */
[----:B------:R-:W-:-:S02]  /*73b0*/  F2FP.SATFINITE.E4M3.F32.PACK_AB_MERGE_C R69, R20, R69, RZ ;  /* 0x000000451445723e */ /* 0x000fc400048070ff */
[----:B------:R-:W-:Y:S02]  /*73c0*/  LEA R37, R105, -R105, 0x4 ;  /* 0x8000006969257211 */ /* 0x000fe400078e20ff */
[----:B------:R-:W-:Y:S02]  /*73d0*/  LEA.HI.X.SX32 R9, R13, R3, 0x1, P1 ;  /* 0x000000030d097211 */ /* 0x000fe400008f0eff */
[----:B------:R-:W-:Y:S02]  /*73e0*/  F2FP.SATFINITE.E4M3.F32.PACK_AB_MERGE_C R65, R16, R65, RZ ;  /* 0x000000411041723e */ /* 0x000fe400048070ff */
[----:B------:R-:W-:Y:S02]  /*73f0*/  LEA.HI.X.SX32 R25, R5, R3, 0x1, P6 ;  /* 0x0000000305197211 */ /* 0x000fe400030f0eff */
[----:B------:R-:W-:Y:S02]  /*7400*/  IADD3 R20, P1, PT, R29, R2, RZ ;  /* 0x000000021d147210 */ /* 0x000fe40007f3e0ff */
[----:B------:R-:W-:-:S02]  /*7410*/  F2FP.SATFINITE.E4M3.F32.PACK_AB_MERGE_C R63, R18, R63, RZ ;  /* 0x0000003f123f723e */ /* 0x000fc400048070ff */
[----:B------:R-:W-:Y:S02]  /*7420*/  F2FP.SATFINITE.E4M3.F32.PACK_AB_MERGE_C R73, R28, R73, RZ ;  /* 0x000000491c49723e */ /* 0x000fe400048070ff */
[-C--:B------:R-:W-:Y:S02]  /*7430*/  IADD3 R12, P6, PT, R19, R2.reuse, RZ ;  /* 0x00000002130c7210 */ /* 0x080fe40007fde0ff */
[----:B------:R-:W-:Y:S02]  /*7440*/  IADD3 R16, P2, PT, R27, R2, RZ ;  /* 0x000000021b107210 */ /* 0x000fe40007f5e0ff */
[-C--:B------:R-:W-:Y:S02]  /*7450*/  LEA.HI.X.SX32 R7, R15, R3.reuse, 0x1, P4 ;  /* 0x000000030f077211 */ /* 0x080fe400020f0eff */
[----:B------:R-:W-:Y:S02]  /*7460*/  LEA.HI.X.SX32 R5, R17, R3, 0x1, P3 ;  /* 0x0000000311057211 */ /* 0x000fe400018f0eff */
[----:B------:R-:W-:-:S02]  /*7470*/  SHF.L.U32 R39, R105, 0x4, RZ ;  /* 0x0000000469277819 */ /* 0x000fc400000006ff */
[-C--:B------:R-:W-:Y:S02]  /*7480*/  IADD3 R18, P4, PT, R31, R2.reuse, RZ ;  /* 0x000000021f127210 */ /* 0x080fe40007f9e0ff */
[-C--:B------:R-:W-:Y:S02]  /*7490*/  IADD3 R28, P3, PT, R33, R2.reuse, RZ ;  /* 0x00000002211c7210 */ /* 0x080fe40007f7e0ff */
[-C--:B------:R-:W-:Y:S02]  /*74a0*/  LEA.HI.X.SX32 R15, R21, R3.reuse, 0x1, P5 ;  /* 0x00000003150f7211 */ /* 0x080fe400028f0eff */
[----:B------:R-:W-:Y:S02]  /*74b0*/  IADD3 R32, P5, PT, R37, R2, RZ ;  /* 0x0000000225207210 */ /* 0x000fe40007fbe0ff */
[-C--:B------:R-:W-:Y:S02]  /*74c0*/  LEA.HI.X.SX32 R21, R29, R3.reuse, 0x1, P1 ;  /* 0x000000031d157211 */ /* 0x080fe400008f0eff */
[----:B------:R-:W-:-:S02]  /*74d0*/  LEA.HI.X.SX32 R13, R19, R3, 0x1, P6 ;  /* 0x00000003130d7211 */ /* 0x000fc400030f0eff */
[----:B------:R-:W-:Y:S02]  /*74e0*/  LEA.HI.X.SX32 R17, R27, R3, 0x1, P2 ;  /* 0x000000031b117211 */ /* 0x000fe400010f0eff */
[-C--:B------:R-:W-:Y:S02]  /*74f0*/  IADD3 R36, P1, PT, R41, R2.reuse, RZ ;  /* 0x0000000229247210 */ /* 0x080fe40007f3e0ff */
[----:B------:R-:W-:Y:S02]  /*7500*/  F2FP.SATFINITE.E4M3.F32.PACK_AB_MERGE_C R71, R34, R71, RZ ;  /* 0x000000472247723e */ /* 0x000fe400048070ff */
[-C--:B------:R-:W-:Y:S02]  /*7510*/  IADD3 R26, P6, PT, R35, R2.reuse, RZ ;  /* 0x00000002231a7210 */ /* 0x080fe40007fde0ff */
[----:B------:R-:W-:Y:S02]  /*7520*/  IADD3 R30, P2, PT, R39, R2, RZ ;  /* 0x00000002271e7210 */ /* 0x000fe40007f5e0ff */
[----:B------:R-:W-:-:S02]  /*7530*/  LEA.HI.X.SX32 R19, R31, R3, 0x1, P4 ;  /* 0x000000031f137211 */ /* 0x000fc400020f0eff */
[-C--:B------:R-:W-:Y:S02]  /*7540*/  LEA.HI.X.SX32 R29, R33, R3.reuse, 0x1, P3 ;  /* 0x00000003211d7211 */ /* 0x080fe400018f0eff */
[-C--:B------:R-:W-:Y:S02]  /*7550*/  IADD3 R34, P4, PT, R43, R2.reuse, RZ ;  /* 0x000000022b227210 */ /* 0x080fe40007f9e0ff */
[-C--:B------:R-:W-:Y:S02]  /*7560*/  IADD3 R40, P3, PT, R45, R2.reuse, RZ ;  /* 0x000000022d287210 */ /* 0x080fe40007f7e0ff */
[-C--:B------:R-:W-:Y:S02]  /*7570*/  LEA.HI.X.SX32 R33, R37, R3.reuse, 0x1, P5 ;  /* 0x0000000325217211 */ /* 0x080fe400028f0eff */
[----:B------:R-:W-:Y:S02]  /*7580*/  IADD3 R42, P5, PT, R49, R2, RZ ;  /* 0x00000002312a7210 */ /* 0x000fe40007fbe0ff */
[----:B------:R-:W-:-:S02]  /*7590*/  LEA.HI.X.SX32 R37, R41, R3, 0x1, P1 ;  /* 0x0000000329257211 */ /* 0x000fc400008f0eff */
[-C--:B------:R-:W-:Y:S02]  /*75a0*/  LEA.HI.X.SX32 R27, R35, R3.reuse, 0x1, P6 ;  /* 0x00000003231b7211 */ /* 0x080fe400030f0eff */
[-C--:B------:R-:W-:Y:S02]  /*75b0*/  LEA.HI.X.SX32 R31, R39, R3.reuse, 0x1, P2 ;  /* 0x00000003271f7211 */ /* 0x080fe400010f0eff */
[-C--:B------:R-:W-:Y:S02]  /*75c0*/  IADD3 R54, P1, PT, R53, R2.reuse, RZ ;  /* 0x0000000235367210 */ /* 0x080fe40007f3e0ff */
        /* <DEDUP_REMOVED lines=9> */
[----:B-1----:R-:W-:Y:S02]  /*7660*/  PRMT R85, R85, 0x9910, RZ ;  /* 0x0000991055557816 */ /* 0x002fe400000000ff */
[-C--:B------:R-:W-:Y:S02]  /*7670*/  LEA.HI.X.SX32 R39, R47, R3.reuse, 0x1, P6 ;  /* 0x000000032f277211 */ /* 0x080fe400030f0eff */
[-C--:B------:R-:W-:Y:S02]  /*7680*/  LEA.HI.X.SX32 R49, R51, R3.reuse, 0x1, P2 ;  /* 0x0000000333317211 */ /* 0x080fe400010f0eff */
[-C--:B------:R-:W-:Y:S02]  /*7690*/  IADD3 R46, P1, PT, R79, R2.reuse, RZ ;  /* 0x000000024f2e7210 */ /* 0x080fe40007f3e0ff */
[----:B------:R-:W-:Y:S02]  /*76a0*/  IADD3 R56, P6, PT, R61, R2, RZ ;  /* 0x000000023d387210 */ /* 0x000fe40007fde0ff */
[----:B------:R-:W-:-:S02]  /*76b0*/  LEA.HI.X.SX32 R53, R57, R3, 0x1, P4 ;  /* 0x0000000339357211 */ /* 0x000fc400020f0eff */
[-C--:B------:R-:W-:Y:S02]  /*76c0*/  LEA.HI.X.SX32 R51, R59, R3.reuse, 0x1, P3 ;  /* 0x000000033b337211 */ /* 0x080fe400018f0eff */
[-C--:B------:R-:W-:Y:S02]  /*76d0*/  IADD3 R60, P2, PT, R77, R2.reuse, RZ ;  /* 0x000000024d3c7210 */ /* 0x080fe40007f5e0ff */
[----:B------:R-:W-:Y:S02]  /*76e0*/  IADD3 R44, P4, PT, R81, R2, RZ ;  /* 0x00000002512c7210 */ /* 0x000fe40007f9e0ff */
[----:B------:R-:W-:Y:S02]  /*76f0*/  LEA.HI.X.SX32 R59, R75, R3, 0x1, P5 ;  /* 0x000000034b3b7211 */ /* 0x000fe400028f0eff */
[----:B------:R-:W-:Y:S02]  /*7700*/  IADD3 R76, P3, PT, R2, R105, RZ ;  /* 0x00000069024c7210 */ /* 0x000fe40007f7e0ff */
[----:B------:R-:W-:-:S02]  /*7710*/  MOV R75, R85 ;  /* 0x00000055004b7202 */ /* 0x000fc40000000f00 */
[-C--:B------:R-:W-:Y:S02]  /*7720*/  LEA.HI.X.SX32 R47, R79, R3.reuse, 0x1, P1 ;  /* 0x000000034f2f7211 */ /* 0x080fe400008f0eff */
[-C--:B------:R-:W-:Y:S02]  /*7730*/  LEA.HI.X.SX32 R57, R61, R3.reuse, 0x1, P6 ;  /* 0x000000033d397211 */ /* 0x080fe400030f0eff */
[----:B------:R-:W-:Y:S02]  /*7740*/  PRMT R79, R87, 0x9910, RZ ;  /* 0x00009910574f7816 */ /* 0x000fe400000000ff */
[-C--:B------:R-:W-:Y:S02]  /*7750*/  LEA.HI.X.SX32 R61, R77, R3.reuse, 0x1, P2 ;  /* 0x000000034d3d7211 */ /* 0x080fe400010f0eff */
[-C--:B------:R-:W-:Y:S02]  /*7760*/  LEA.HI.X.SX32 R45, R81, R3.reuse, 0x1, P4 ;  /* 0x00000003512d7211 */ /* 0x080fe400020f0eff */
[----:B------:R-:W-:-:S02]  /*7770*/  LEA.HI.X.SX32 R77, R105, R3, 0x1, P3 ;  /* 0x00000003694d7211 */ /* 0x000fc400018f0eff */
[----:B------:R-:W-:Y:S02]  /*7780*/  SHF.R.S32.HI R75, RZ, 0x8, R75 ;  /* 0x00000008ff4b7819 */ /* 0x000fe4000001144b */
[----:B------:R-:W-:Y:S02]  /*7790*/  PRMT R81, R89, 0x9910, RZ ;  /* 0x0000991059517816 */ /* 0x000fe400000000ff */
[----:B------:R-:W-:Y:S01]  /*77a0*/  SHF.R.S32.HI R79, RZ, 0x8, R79 ;  /* 0x00000008ff4f7819 */ /* 0x000fe2000001144f */
[----:B------:R0:W-:Y:S01]  /*77b0*/  STG.E.U8 desc[UR26][R76.64], R75 ;  /* 0x0000004b4c007986 */ /* 0x0001e2000c10111a */
[----:B------:R-:W-:Y:S02]  /*77c0*/  SHF.R.S32.HI R81, RZ, 0x8, R81 ;  /* 0x00000008ff517819 */ /* 0x000fe40000011451 */
[----:B------:R-:W-:Y:S01]  /*77d0*/  PRMT R64, R93, 0x9910, RZ ;  /* 0x000099105d407816 */ /* 0x000fe200000000ff */
[----:B------:R1:W-:Y:S01]  /*77e0*/  STG.E.U8 desc[UR26][R24.64], R87 ;  /* 0x0000005718007986 */ /* 0x0003e2000c10111a */
[----:B------:R-:W-:-:S02]  /*77f0*/  PRMT R62, R91, 0x9910, RZ ;  /* 0x000099105b3e7816 */ /* 0x000fc400000000ff */
[C---:B------:R-:W-:Y:S01]  /*7800*/  IADD3 R2, P6, PT, R83.reuse, R2, RZ ;  /* 0x0000000253027210 */ /* 0x040fe20007fde0ff */
[----:B------:R3:W-:Y:S03]  /*7810*/  STG.E.U8 desc[UR26][R22.64], R79 ;  /* 0x0000004f16007986 */ /* 0x0007e6000c10111a */
[----:B------:R-:W-:Y:S01]  /*7820*/  LEA.HI.X.SX32 R3, R83, R3, 0x1, P6 ;  /* 0x0000000353037211 */ /* 0x000fe200030f0eff */
[----:B------:R4:W-:Y:S01]  /*7830*/  STG.E.U8 desc[UR26][R10.64], R89 ;  /* 0x000000590a007986 */ /* 0x0009e2000c10111a */
[----:B0-----:R-:W-:-:S03]  /*7840*/  SHF.R.S32.HI R75, RZ, 0x8, R62 ;  /* 0x00000008ff4b7819 */ /* 0x001fc6000001143e */
[----:B------:R0:W-:Y:S01]  /*7850*/  STG.E.U8 desc[UR26][R8.64], R81 ;  /* 0x0000005108007986 */ /* 0x0001e2000c10111a */
[----:B-1----:R-:W-:Y:S02]  /*7860*/  MOV R24, R64 ;  /* 0x0000004000187202 */ /* 0x002fe40000000f00 */
[----:B---3--:R-:W-:Y:S01]  /*7870*/  PRMT R22, R95, 0x9910, RZ ;  /* 0x000099105f167816 */ /* 0x008fe200000000ff */
[----:B------:R1:W-:Y:S01]  /*7880*/  STG.E.U8 desc[UR26][R6.64], R91 ;  /* 0x0000005b06007986 */ /* 0x0003e2000c10111a */
[----:B------:R-:W-:Y:S02]  /*7890*/  SHF.R.S32.HI R23, RZ, 0x8, R24 ;  /* 0x00000008ff177819 */ /* 0x000fe40000011418 */
[----:B----4-:R-:W-:Y:S01]  /*78a0*/  MOV R10, R22 ;  /* 0x00000016000a7202 */ /* 0x010fe20000000f00 */
[----:B------:R3:W-:Y:S01]  /*78b0*/  STG.E.U8 desc[UR26][R4.64], R75 ;  /* 0x0000004b04007986 */ /* 0x0007e2000c10111a */
[C---:B------:R-:W-:Y:S01]  /*78c0*/  SHF.L.U32 R11, R0.reuse, 0x2, RZ ;  /* 0x00000002000b7819 */ /* 0x040fe200000006ff */
[----:B------:R-:W-:Y:S01]  /*78d0*/  IMAD.HI R0, R0, 0x4, RZ ;  /* 0x0000000400007827 */ /* 0x000fe200078e02ff */
[----:B0-----:R-:W-:Y:S01]  /*78e0*/  PRMT R8, R65, 0x9910, RZ ;  /* 0x0000991041087816 */ /* 0x001fe200000000ff */
[----:B------:R0:W-:Y:S01]  /*78f0*/  STG.E.U8 desc[UR26][R12.64], R93 ;  /* 0x0000005d0c007986 */ /* 0x0001e2000c10111a */
[----:B------:R-:W-:-:S02]  /*7900*/  SHF.R.S32.HI R9, RZ, 0x8, R10 ;  /* 0x00000008ff097819 */ /* 0x000fc4000001140a */
[----:B-1----:R-:W-:Y:S01]  /*7910*/  MOV R6, R8 ;  /* 0x0000000800067202 */ /* 0x002fe20000000f00 */
[----:B------:R-:W-:Y:S01]  /*7920*/  STG.E.U8 desc[UR26][R14.64], R23 ;  /* 0x000000170e007986 */ /* 0x000fe2000c10111a */
[----:B------:R-:W-:Y:S02]  /*7930*/  PRMT R7, R63, 0x9910, RZ ;  /* 0x000099103f077816 */ /* 0x000fe400000000ff */
[----:B---3--:R-:W-:Y:S01]  /*7940*/  SHF.R.S32.HI R5, RZ, 0x8, R6 ;  /* 0x00000008ff057819 */ /* 0x008fe20000011406 */
[----:B------:R-:W-:Y:S01]  /*7950*/  STG.E.U8 desc[UR26][R16.64], R95 ;  /* 0x0000005f10007986 */ /* 0x000fe2000c10111a */
[----:B------:R-:W-:Y:S02]  /*7960*/  PRMT R4, R69, 0x9910, RZ ;  /* 0x0000991045047816 */ /* 0x000fe400000000ff */
[----:B------:R-:W-:Y:S01]  /*7970*/  PRMT R6, R67, 0x9910, RZ ;  /* 0x0000991043067816 */ /* 0x000fe200000000ff */
[----:B------:R1:W-:Y:S01]  /*7980*/  STG.E.U8 desc[UR26][R20.64], R9 ;  /* 0x0000000914007986 */ /* 0x0003e2000c10111a */
[----:B------:R-:W-:Y:S01]  /*7990*/  SHF.R.S32.HI R7, RZ, 0x8, R7 ;  /* 0x00000008ff077819 */ /* 0x000fe20000011407 */
[----:B0-----:R-:W0:Y:S02]  /*79a0*/  LDC.64 R12, c[0x0][0x3a0] ;  /* 0x0000e800ff0c7b82 */ /* 0x001e240000000a00 */
[----:B------:R-:W-:Y:S04]  /*79b0*/  STG.E.U8 desc[UR26][R18.64], R65 ;  /* 0x0000004112007986 */ /* 0x000fe8000c10111a */
[----:B------:R3:W-:Y:S01]  /*79c0*/  STG.E.U8 desc[UR26][R28.64], R5 ;  /* 0x000000051c007986 */ /* 0x0007e2000c10111a */
[----:B-1----:R-:W-:-:S03]  /*79d0*/  SHF.R.S32.HI R9, RZ, 0x8, R4 ;  /* 0x00000008ff097819 */ /* 0x002fc60000011404 */
[----:B------:R-:W-:Y:S01]  /*79e0*/  STG.E.U8 desc[UR26][R26.64], R63 ;  /* 0x0000003f1a007986 */ /* 0x000fe2000c10111a */
[----:B------:R-:W-:Y:S02]  /*79f0*/  MOV R4, R6 ;  /* 0x0000000600047202 */ /* 0x000fe40000000f00 */
[----:B------:R-:W-:Y:S01]  /*7a00*/  PRMT R6, R97, 0x9910, RZ ;  /* 0x0000991061067816 */ /* 0x000fe200000000ff */
[----:B------:R1:W-:Y:S01]  /*7a10*/  STG.E.U8 desc[UR26][R32.64], R7 ;  /* 0x0000000720007986 */ /* 0x0003e2000c10111a */
[----:B---3--:R-:W-:-:S03]  /*7a20*/  SHF.R.S32.HI R5, RZ, 0x8, R4 ;  /* 0x00000008ff057819 */ /* 0x008fc60000011404 */
[----:B------:R-:W-:Y:S01]  /*7a30*/  STG.E.U8 desc[UR26][R30.64], R69 ;  /* 0x000000451e007986 */ /* 0x000fe2000c10111a */
[----:B------:R-:W-:Y:S02]  /*7a40*/  MOV R4, R6 ;  /* 0x0000000600047202 */ /* 0x000fe40000000f00 */
[----:B------:R-:W-:Y:S01]  /*7a50*/  PRMT R6, R73, 0x9910, RZ ;  /* 0x0000991049067816 */ /* 0x000fe200000000ff */
[----:B------:R3:W-:Y:S01]  /*7a60*/  STG.E.U8 desc[UR26][R36.64], R9 ;  /* 0x0000000924007986 */ /* 0x0007e2000c10111a */
[----:B-1----:R-:W-:-:S03]  /*7a70*/  SHF.R.S32.HI R7, RZ, 0x8, R4 ;  /* 0x00000008ff077819 */ /* 0x002fc60000011404 */
[----:B------:R-:W-:Y:S01]  /*7a80*/  STG.E.U8 desc[UR26][R34.64], R67 ;  /* 0x0000004322007986 */ /* 0x000fe2000c10111a */
[----:B------:R-:W-:-:S03]  /*7a90*/  PRMT R4, R99, 0x9910, RZ ;  /* 0x0000991063047816 */ /* 0x000fc600000000ff */
[----:B------:R1:W-:Y:S01]  /*7aa0*/  STG.E.U8 desc[UR26][R40.64], R5 ;  /* 0x0000000528007986 */ /* 0x0003e2000c10111a */
[----:B---3--:R-:W-:-:S03]  /*7ab0*/  SHF.R.S32.HI R9, RZ, 0x8, R4 ;  /* 0x00000008ff097819 */ /* 0x008fc60000011404 */
[----:B------:R-:W-:Y:S01]  /*7ac0*/  STG.E.U8 desc[UR26][R38.64], R97 ;  /* 0x0000006126007986 */ /* 0x000fe2000c10111a */
[----:B------:R-:W-:-:S03]  /*7ad0*/  PRMT R4, R101, 0x9910, RZ ;  /* 0x0000991065047816 */ /* 0x000fc600000000ff */
[----:B------:R3:W-:Y:S01]  /*7ae0*/  STG.E.U8 desc[UR26][R42.64], R7 ;  /* 0x000000072a007986 */ /* 0x0007e2000c10111a */
[----:B-1----:R-:W-:-:S03]  /*7af0*/  MOV R5, R6 ;  /* 0x0000000600057202 */ /* 0x002fc60000000f00 */
[----:B------:R-:W-:Y:S01]  /*7b00*/  STG.E.U8 desc[UR26][R48.64], R99 ;  /* 0x0000006330007986 */ /* 0x000fe2000c10111a */
[----:B------:R-:W-:Y:S02]  /*7b10*/  PRMT R6, R71, 0x9910, RZ ;  /* 0x0000991047067816 */ /* 0x000fe400000000ff */
[----:B------:R-:W-:Y:S01]  /*7b20*/  SHF.R.S32.HI R5, RZ, 0x8, R5 ;  /* 0x00000008ff057819 */ /* 0x000fe20000011405 */
[----:B------:R1:W-:Y:S01]  /*7b30*/  STG.E.U8 desc[UR26][R54.64], R9 ;  /* 0x0000000936007986 */ /* 0x0003e2000c10111a */
[----:B---3--:R-:W-:-:S03]  /*7b40*/  SHF.R.S32.HI R7, RZ, 0x8, R4 ;  /* 0x00000008ff077819 */ /* 0x008fc60000011404 */
[----:B------:R-:W-:Y:S01]  /*7b50*/  STG.E.U8 desc[UR26][R52.64], R73 ;  /* 0x0000004934007986 */ /* 0x000fe2000c10111a */
[----:B------:R-:W-:-:S03]  /*7b60*/  PRMT R4, R103, 0x9910, RZ ;  /* 0x0000991067047816 */ /* 0x000fc600000000ff */
[----:B------:R3:W-:Y:S04]  /*7b70*/  STG.E.U8 desc[UR26][R50.64], R5 ;  /* 0x0000000532007986 */ /* 0x0007e8000c10111a */
[----:B------:R-:W-:Y:S01]  /*7b80*/  STG.E.U8 desc[UR26][R56.64], R101 ;  /* 0x0000006538007986 */ /* 0x000fe2000c10111a */
[----:B-1----:R-:W-:Y:S02]  /*7b90*/  MOV R9, R4 ;  /* 0x0000000400097202 */ /* 0x002fe40000000f00 */
[----:B0-----:R-:W-:Y:S01]  /*7ba0*/  IADD3 R4, P1, P2, R11, UR6, R12 ;  /* 0x000000060b047c10 */ /* 0x001fe2000fa3e00c */
[----:B------:R0:W-:Y:S01]  /*7bb0*/  STG.E.U8 desc[UR26][R58.64], R7 ;  /* 0x000000073a007986 */ /* 0x0001e2000c10111a */
[----:B------:R-:W-:Y:S02]  /*7bc0*/  SHF.R.S32.HI R9, RZ, 0x8, R9 ;  /* 0x00000008ff097819 */ /* 0x000fe40000011409 */
[----:B---3--:R-:W-:Y:S01]  /*7bd0*/  IADD3.X R5, PT, PT, R0, UR5, R13, P1, P2 ;  /* 0x0000000500057c10 */ /* 0x008fe20008fe440d */
[----:B------:R1:W-:Y:S04]  /*7be0*/  STG.E.U8 desc[UR26][R60.64], R103 ;  /* 0x000000673c007986 */ /* 0x0003e8000c10111a */
[----:B------:R1:W-:Y:S01]  /*7bf0*/  STG.E.U8 desc[UR26][R46.64], R9 ;  /* 0x000000092e007986 */ /* 0x0003e2000c10111a */
[----:B0-----:R-:W-:-:S03]  /*7c00*/  MOV R7, R6 ;  /* 0x0000000600077202 */ /* 0x001fc60000000f00 */
[----:B------:R1:W-:Y:S01]  /*7c10*/  STG.E.U8 desc[UR26][R44.64], R71 ;  /* 0x000000472c007986 */ /* 0x0003e2000c10111a */
[----:B------:R-:W-:-:S05]  /*7c20*/  SHF.R.S32.HI R7, RZ, 0x8, R7 ;  /* 0x00000008ff077819 */ /* 0x000fca0000011407 */
[----:B------:R1:W-:Y:S04]  /*7c30*/  STG.E.U8 desc[UR26][R2.64], R7 ;  /* 0x0000000702007986 */ /* 0x0003e8000c10111a */
[----:B------:R1:W-:Y:S01]  /*7c40*/  STG.E desc[UR26][R4.64], R74 ;  /* 0x0000004a04007986 */ /* 0x0003e2000c10191a */
[----:B--2---:R-:W-:Y:S06]  /*7c50*/  BAR.SYNC.DEFER_BLOCKING 0x0 ;  /* 0x0000000000007b1d */ /* 0x004fec0000010000 */
[----:B------:R-:W-:Y:S05]  /*7c60*/  @P0 BRA `(.L_x_19) ;  /* 0x0000000000a00947 */ /* 0x000fea0003800000 */
[----:B------:R-:W0:Y:S01]  /*7c70*/  S2UR UR5, SR_CgaCtaId ;  /* 0x00000000000579c3 */ /* 0x000e220000008800 */
[----:B------:R-:W-:Y:S01]  /*7c80*/  NOP ;  /* 0x0000000000007918 */ /* 0x000fe20000000000 */
[----:B------:R-:W-:Y:S01]  /*7c90*/  UMOV UR4, 0x50 ;  /* 0x0000005000047882 */ /* 0x000fe20000000000 */
[----:B------:R-:W-:Y:S02]  /*7ca0*/  MOV R0, UR12 ;  /* 0x0000000c00007c02 */ /* 0x000fe40008000f00 */
[----:B-1----:R-:W-:Y:S02]  /*7cb0*/  MOV R3, 0xf ;  /* 0x0000000f00037802 */ /* 0x002fe40000000f00 */
[----:B------:R-:W-:Y:S02]  /*7cc0*/  LOP3.LUT R0, R0, 0xffff, RZ, 0xc0, !PT ;  /* 0x0000ffff00007812 */ /* 0x000fe400078ec0ff */
[----:B------:R-:W-:Y:S02]  /*7cd0*/  MOV R7, 0x1 ;  /* 0x0000000100077802 */ /* 0x000fe40000000f00 */
[----:B------:R-:W-:-:S04]  /*7ce0*/  SHF.R.U32.HI R0, RZ, 0x5, R0 ;  /* 0x00000005ff007819 */ /* 0x000fc80000011600 */
[----:B------:R-:W-:Y:S02]  /*7cf0*/  IADD3 R2, PT, PT, R0, 0x10, RZ ;  /* 0x0000001000027810 */ /* 0x000fe40007ffe0ff */
[----:B------:R-:W-:Y:S01]  /*7d00*/  SHF.L.U32 R0, R3, R0, RZ ;  /* 0x0000000003007219 */ /* 0x000fe200000006ff */
[----:B0-----:R-:W-:Y:S01]  /*7d10*/  ULEA UR6, UR5, UR4, 0x18 ;  /* 0x0000000405067291 */ /* 0x001fe2000f8ec0ff */
[----:B------:R-:W-:-:S04]  /*7d20*/  SHF.L.U32 R3, R7, R2, RZ ;  /* 0x0000000207037219 */ /* 0x000fc800000006ff */
[----:B------:R-:W-:-:S04]  /*7d30*/  LOP3.LUT R0, R3, R0, RZ, 0xfc, !PT ;  /* 0x0000000003007212 */ /* 0x000fc800078efcff */
[----:B------:R-:W0:Y:S01]  /*7d40*/  LDS R5, [UR6] ;  /* 0x00000006ff057984 */ /* 0x000e220008000800 */
[C---:B------:R-:W-:Y:S02]  /*7d50*/  LOP3.LUT R2, R0.reuse, 0xffff, RZ, 0xc0, !PT ;  /* 0x0000ffff00027812 */ /* 0x040fe400078ec0ff */
[----:B0-----:R-:W-:-:S04]  /*7d60*/  LOP3.LUT R3, R0, 0xffff, R5, 0x80, !PT ;  /* 0x0000ffff00037812 */ /* 0x001fc800078e8005 */
[----:B------:R-:W-:-:S13]  /*7d70*/  ISETP.NE.AND P0, PT, R3, R2, PT ;  /* 0x000000020300720c */ /* 0x000fda0003f05270 */
[----:B------:R-:W-:Y:S05]  /*7d80*/  @P0 BRA `(.L_x_20) ;  /* 0x0000000000500947 */ /* 0x000fea0003800000 */
[----:B------:R-:W-:Y:S02]  /*7d90*/  SHF.R.U32.HI R5, RZ, 0x10, R5 ;  /* 0x00000010ff057819 */ /* 0x000fe40000011605 */
[----:B------:R-:W-:-:S04]  /*7da0*/  SHF.R.U32.HI R2, RZ, 0x10, R0 ;  /* 0x00000010ff027819 */ /* 0x000fc80000011600 */
[----:B------:R-:W-:-:S04]  /*7db0*/  LOP3.LUT R5, R5, R2, RZ, 0xc0, !PT ;  /* 0x0000000205057212 */ /* 0x000fc800078ec0ff */
[----:B------:R-:W-:-:S13]  /*7dc0*/  ISETP.NE.AND P0, PT, R5, R2, PT ;  /* 0x000000020500720c */ /* 0x000fda0003f05270 */
[----:B------:R-:W-:Y:S05]  /*7dd0*/  @P0 BRA `(.L_x_21) ;  /* 0x0000000000300947 */ /* 0x000fea0003800000 */
[----:B------:R-:W-:Y:S01]  /*7de0*/  R2UR UR4, R0 ;  /* 0x00000000000472ca */ /* 0x000fe200000e0000 */
[----:B------:R-:W-:Y:S01]  /*7df0*/  VOTEU.ANY UR5, UPT, PT ;  /* 0x0000000000057886 */ /* 0x000fe200038e0100 */
[----:B------:R-:W0:Y:S01]  /*7e00*/  S2R R0, SR_LANEID ;  /* 0x0000000000007919 */ /* 0x000e220000000000 */
[----:B------:R-:W-:-:S10]  /*7e10*/  UFLO.U32 UR5, UR5 ;  /* 0x00000005000572bd */ /* 0x000fd400080e0000 */
[----:B------:R-:W-:-:S06]  /*7e20*/  ULOP3.LUT UR4, URZ, UR4, URZ, 0x33, !UPT ;  /* 0x00000004ff047292 */ /* 0x000fcc000f8e33ff */
[----:B------:R-:W-:-:S04]  /*7e30*/  MOV R2, UR4 ;  /* 0x0000000400027c02 */ /* 0x000fc80008000f00 */
[----:B------:R-:W1:Y:S02]  /*7e40*/  REDUX UR7, R2 ;  /* 0x00000000020773c4 */ /* 0x000e640000000000 */
[----:B------:R2:W-:Y:S01]  /*7e50*/  UTCATOMSWS.AND URZ, UR4 ;  /* 0x0000000400ff79e3 */ /* 0x0005e20008000000 */
[----:B0-----:R-:W-:Y:S02]  /*7e60*/  ISETP.EQ.U32.AND P0, PT, R0, UR5, PT ;  /* 0x0000000500007c0c */ /* 0x001fe4000bf02070 */
[----:B-1----:R-:W-:-:S11]  /*7e70*/  MOV R0, UR7 ;  /* 0x0000000700007c02 */ /* 0x002fd60008000f00 */
[----:B------:R2:W-:Y:S01]  /*7e80*/  @P0 ATOMS.AND RZ, [UR6], R0 ;  /* 0x00000000ffff098c */ /* 0x0005e2000a800006 */
[----:B------:R-:W-:Y:S05]  /*7e90*/  BRA `(.L_x_19) ;  /* 0x0000000000147947 */ /* 0x000fea0003800000 */
.L_x_21:
[----:B------:R-:W-:-:S07]  /*7ea0*/  MOV R2, 0x7ec0 ;  /* 0x00007ec000027802 */ /* 0x000fce0000000f00 */
[----:B------:R-:W-:Y:S05]  /*7eb0*/  CALL.REL.NOINC `($__internal_0_$__cuda_sm10x_tcgen05_guardrail_trap_col_being_dealloced_not_returned_by_alloc) ;  /* 0x0000000000447944 */ /* 0x000fea0003c00000 */
[----:B------:R-:W-:Y:S05]  /*7ec0*/  BRA `(.L_x_19) ;  /* 0x0000000000087947 */ /* 0x000fea0003800000 */
.L_x_20:
[----:B------:R-:W-:-:S07]  /*7ed0*/  MOV R2, 0x7ef0 ;  /* 0x00007ef000027802 */ /* 0x000fce0000000f00 */
[----:B------:R-:W-:Y:S05]  /*7ee0*/  CALL.REL.NOINC `($__internal_2_$__cuda_sm10x_tcgen05_guardrail_trap_unallocated_columns_being_dealloced) ;  /* 0x0000000000507944 */ /* 0x000fea0003c00000 */
.L_x_19:
[----:B------:R-:W-:Y:S01]  /*7ef0*/  NOP ;  /* 0x0000000000007918 */ /* 0x000fe20000000000 */
[----:B--2---:R-:W-:Y:S05]  /*7f00*/  EXIT ;  /* 0x000000000000794d */ /* 0x004fea0003800000 */
.L_x_8:
[----:B------:R-:W1:Y:S02]  /*7f10*/  SYNCS.PHASECHK.TRANS64.TRYWAIT P4, [UR14+0x3800], RZ ;  /* 0x003800ffff0075a7 */ /* 0x000e64000808110e */
[----:B-1----:R-:W-:Y:S05]  /*7f20*/  @!P4 BRA `(.L_x_8) ;  /* 0xfffffffc00f8c947 */ /* 0x002fea000383ffff */
[----:B------:R-:W-:Y:S05]  /*7f30*/  BRA `(.L_x_7) ;  /* 0xffffff9800b07947 */ /* 0x000fea000383ffff */
.L_x_13:
[----:B------:R-:W1:Y:S02]  /*7f40*/  SYNCS.PHASECHK.TRANS64.TRYWAIT P2, [UR14+0x4810], RZ ;  /* 0x004810ffff0075a7 */ /* 0x000e64000804110e */
[----:B-1----:R-:W-:Y:S05]  /*7f50*/  @!P2 BRA `(.L_x_13) ;  /* 0xfffffffc00f8a947 */ /* 0x002fea000383ffff */
[----:B------:R-:W-:Y:S05]  /*7f60*/  BRA `(.L_x_22) ;  /* 0xffffffc400807947 */ /* 0x000fea000383ffff */
.L_x_14:
[----:B------:R-:W1:Y:S02]  /*7f70*/  SYNCS.PHASECHK.TRANS64.TRYWAIT P2, [UR16], R95 ;  /* 0x0000005fff0075a7 */ /* 0x000e640008041110 */
[----:B-1----:R-:W-:Y:S05]  /*7f80*/  @!P2 BRA `(.L_x_14) ;  /* 0xfffffffc00f8a947 */ /* 0x002fea000383ffff */
[----:B------:R-:W-:Y:S05]  /*7f90*/  BRA `(.L_x_23) ;  /* 0xffffffcc00207947 */ /* 0x000fea000383ffff */
.L_x_18:
[----:B------:R-:W0:Y:S02]  /*7fa0*/  SYNCS.PHASECHK.TRANS64.TRYWAIT P2, [UR16], R3 ;  /* 0x00000003ff0075a7 */ /* 0x000e240008041110 */
[----:B0-----:R-:W-:Y:S05]  /*7fb0*/  @!P2 BRA `(.L_x_18) ;  /* 0xfffffffc00f8a947 */ /* 0x001fea000383ffff */
[----:B------:R-:W-:Y:S05]  /*7fc0*/  BRA `(.L_x_17) ;  /* 0xffffffe400ec7947 */ /* 0x000fea000383ffff */
        .weak           $__internal_0_$__cuda_sm10x_tcgen05_guardrail_trap_col_being_dealloced_not_returned_by_alloc
        .type           $__internal_0_$__cuda_sm10x_tcgen05_guardrail_trap_col_being_dealloced_not_returned_by_alloc,@function
        .size           $__internal_0_$__cuda_sm10x_tcgen05_guardrail_trap_col_being_dealloced_not_returned_by_alloc,($__internal_1_$__cuda_sm10x_tcgen05_guardrail_trap_phase_invalid_during_alloc - $__internal_0_$__cuda_sm10x_tcgen05_guardrail_trap_col_being_dealloced_not_returned_by_alloc)
$__internal_0_$__cuda_sm10x_tcgen05_guardrail_trap_col_being_dealloced_not_returned_by_alloc:
[----:B------:R-:W-:Y:S05]  /*7fd0*/  BPT.TRAP 0x1 ;  /* 0x000000040000795c */ /* 0x000fea0000300000 */
[----:B------:R-:W-:-:S04]  /*7fe0*/  HFMA2 R3, -RZ, RZ, 0, 0 ;  /* 0x00000000ff037431 */ /* 0x000fc800000001ff */
[----:B------:R-:W-:Y:S05]  /*7ff0*/  RET.REL.NODEC R2 `(attn_fwd) ;  /* 0xffffff8002007950 */ /* 0x000fea0003c3ffff */
        .weak           $__internal_1_$__cuda_sm10x_tcgen05_guardrail_trap_phase_invalid_during_alloc
        .type           $__internal_1_$__cuda_sm10x_tcgen05_guardrail_trap_phase_invalid_during_alloc,@function
        .size           $__internal_1_$__cuda_sm10x_tcgen05_guardrail_trap_phase_invalid_during_alloc,($__internal_2_$__cuda_sm10x_tcgen05_guardrail_trap_unallocated_columns_being_dealloced - $__internal_1_$__cuda_sm10x_tcgen05_guardrail_trap_phase_invalid_during_alloc)
$__internal_1_$__cuda_sm10x_tcgen05_guardrail_trap_phase_invalid_during_alloc:
[----:B------:R-:W-:Y:S05]  /*8000*/  BPT.TRAP 0x1 ;  /* 0x000000040000795c */ /* 0x000fea0000300000 */
[----:B------:R-:W-:-:S04]  /*8010*/  MOV R3, 0x0 ;  /* 0x0000000000037802 */ /* 0x000fc80000000f00 */
[----:B------:R-:W-:Y:S05]  /*8020*/  RET.REL.NODEC R2 `(attn_fwd) ;  /* 0xffffff7c02f47950 */ /* 0x000fea0003c3ffff */
        .weak           $__internal_2_$__cuda_sm10x_tcgen05_guardrail_trap_unallocated_columns_being_dealloced
        .type           $__internal_2_$__cuda_sm10x_tcgen05_guardrail_trap_unallocated_columns_being_dealloced,@function
        .size           $__internal_2_$__cuda_sm10x_tcgen05_guardrail_trap_unallocated_columns_being_dealloced,(.L_x_27 - $__internal_2_$__cuda_sm10x_tcgen05_guardrail_trap_unallocated_columns_being_dealloced)
$__internal_2_$__cuda_sm10x_tcgen05_guardrail_trap_unallocated_columns_being_dealloced:
[----:B------:R-:W-:Y:S05]  /*8030*/  BPT.TRAP 0x1 ;  /* 0x000000040000795c */ /* 0x000fea0000300000 */
[----:B------:R-:W-:-:S04]  /*8040*/  HFMA2 R3, -RZ, RZ, 0, 0 ;  /* 0x00000000ff037431 */ /* 0x000fc800000001ff */
[----:B------:R-:W-:Y:S05]  /*8050*/  RET.REL.NODEC R2 `(attn_fwd) ;  /* 0xffffff7c02e87950 */ /* 0x000fea0003c3ffff */
.L_x_24:
[----:B------:R-:W-:-:S00]  /*8060*/  BRA `(.L_x_24) ;  /* 0xfffffffc00fc7947 */ /* 0x000fc0000383ffff */
[----:B------:R-:W-:-:S00]  /*8070*/  NOP ;  /* 0x0000000000007918 */ /* 0x000fc00000000000 */
        /* <DEDUP_REMOVED lines=8> */
.L_x_27:


//--------------------- .nv.global.init           --------------------------
	.section	.nv.global.init,"aw",@progbits
.nv.global.init:
	.type		_$_str,@object
	.size		_$_str,(.L_3 - _$_str)
_$_str:
        /*0000*/ 	.byte	0x5f, 0x5f, 0x43, 0x55, 0x44, 0x41, 0x5f, 0x46, 0x54, 0x5a, 0x00
.L_3:


//--------------------- .nv.shared.attn_fwd       --------------------------
	.section	.nv.shared.attn_fwd,"aw",@nobits
	.sectionflags	@""
	.align	16
	.zero		1024


//--------------------- .nv.shared.reserved.0     --------------------------
	.section	.nv.shared.reserved.0,"aw",@nobits
	.align	8
	.weak		__nv_reservedSMEM_offset_0_alias
	.size		__nv_reservedSMEM_offset_0_alias, 0, 64
	.other		__nv_reservedSMEM_offset_0_alias,@"STO_CUDA_RESERVED_SHARED STV_DEFAULT"
__nv_reservedSMEM_offset_0_alias:
	.zero		0
.nv.shared.reserved.0:
	.zero		64
	.weak		__nv_reservedSMEM_allocation_phase
	.type		__nv_reservedSMEM_allocation_phase,@object
	.size		__nv_reservedSMEM_allocation_phase,(.L_0 - __nv_reservedSMEM_allocation_phase)
__nv_reservedSMEM_allocation_phase:
	.zero		1
.L_0:
	.zero		7
	.weak		__nv_reservedSMEM_devtool_atexit_pc
	.type		__nv_reservedSMEM_devtool_atexit_pc,@object
	.size		__nv_reservedSMEM_devtool_atexit_pc,(__nv_reservedSMEM_allocation_mask - __nv_reservedSMEM_devtool_atexit_pc)
__nv_reservedSMEM_devtool_atexit_pc:
	.zero		8
	.weak		__nv_reservedSMEM_allocation_mask
	.type		__nv_reservedSMEM_allocation_mask,@object
	.size		__nv_reservedSMEM_allocation_mask,(.L_2 - __nv_reservedSMEM_allocation_mask)
__nv_reservedSMEM_allocation_mask:
	.zero		4
.L_2:


//--------------------- .nv.constant0.attn_fwd    --------------------------
	.section	.nv.constant0.attn_fwd,"a",@progbits
	.sectionflags	@""
	.align	4
.nv.constant0.attn_fwd:
	.zero		1032


//--------------------- SYMBOLS --------------------------

	.type		.nv.reservedSmem.offset0,@object
	.size		.nv.reservedSmem.offset0,0x4
	.type		.nv.reservedSmem.cap,@object
	.size		.nv.reservedSmem.cap,0x4
